	.headerflags	@"EF_CUDA_TEXMODE_UNIFIED EF_CUDA_64BIT_ADDRESS EF_CUDA_SM89 EF_CUDA_VIRTUAL_SM(EF_CUDA_SM89)"
	.elftype	@"ET_EXEC"


//--------------------- .nv.info                  --------------------------
	.section	.nv.info,"",@"SHT_CUDA_INFO"
	.align	4


	//----- nvinfo : EIATTR_REGCOUNT
	.align		4
        /*0000*/ 	.byte	0x04, 0x2f
        /*0002*/ 	.short	(.L_2 - .L_1)
	.align		4
.L_1:
        /*0004*/ 	.word	index@(triton__0d1d2d3d4d5d6d7d8910de11)
        /*0008*/ 	.word	0x00000080


	//----- nvinfo : EIATTR_MAX_STACK_SIZE
	.align		4
.L_2:
        /*000c*/ 	.byte	0x04, 0x23
        /*000e*/ 	.short	(.L_4 - .L_3)
	.align		4
.L_3:
        /*0010*/ 	.word	index@(triton__0d1d2d3d4d5d6d7d8910de11)
        /*0014*/ 	.word	0x00000000


	//----- nvinfo : EIATTR_MIN_STACK_SIZE
	.align		4
.L_4:
        /*0018*/ 	.byte	0x04, 0x12
        /*001a*/ 	.short	(.L_6 - .L_5)
	.align		4
.L_5:
        /*001c*/ 	.word	index@(triton__0d1d2d3d4d5d6d7d8910de11)
        /*0020*/ 	.word	0x00000000


	//----- nvinfo : EIATTR_FRAME_SIZE
	.align		4
.L_6:
        /*0024*/ 	.byte	0x04, 0x11
        /*0026*/ 	.short	(.L_8 - .L_7)
	.align		4
.L_7:
        /*0028*/ 	.word	index@(triton__0d1d2d3d4d5d6d7d8910de11)
        /*002c*/ 	.word	0x00000000
.L_8:


//--------------------- .nv.info.triton__0d1d2d3d4d5d6d7d8910de11 --------------------------
	.section	.nv.info.triton__0d1d2d3d4d5d6d7d8910de11,"",@"SHT_CUDA_INFO"
	.align	4


	//----- nvinfo : EIATTR_CUDA_API_VERSION
	.align		4
        /*0000*/ 	.byte	0x04, 0x37
        /*0002*/ 	.short	(.L_10 - .L_9)
.L_9:
        /*0004*/ 	.word	0x0000007b


	//----- nvinfo : EIATTR_PARAM_CBANK
	.align		4
.L_10:
        /*0008*/ 	.byte	0x04, 0x0a
        /*000a*/ 	.short	(.L_12 - .L_11)
	.align		4
.L_11:
        /*000c*/ 	.word	index@(.nv.constant0.triton__0d1d2d3d4d5d6d7d8910de11)
        /*0010*/ 	.short	0x0160
        /*0012*/ 	.short	0x0050


	//----- nvinfo : EIATTR_CBANK_PARAM_SIZE
	.align		4
.L_12:
        /*0014*/ 	.byte	0x03, 0x19
        /*0016*/ 	.short	0x0050


	//----- nvinfo : EIATTR_KPARAM_INFO
	.align		4
        /*0018*/ 	.byte	0x04, 0x17
        /*001a*/ 	.short	(.L_14 - .L_13)
.L_13:
        /*001c*/ 	.word	0x00000000
        /*0020*/ 	.short	0x000b
        /*0022*/ 	.short	0x004c
        /*0024*/ 	.byte	0x00, 0xf0, 0x11, 0x00


	//----- nvinfo : EIATTR_KPARAM_INFO
	.align		4
.L_14:
        /*0028*/ 	.byte	0x04, 0x17
        /*002a*/ 	.short	(.L_16 - .L_15)
.L_15:
        /*002c*/ 	.word	0x00000000
        /*0030*/ 	.short	0x000a
        /*0032*/ 	.short	0x0048
        /*0034*/ 	.byte	0x00, 0xf0, 0x11, 0x00


	//----- nvinfo : EIATTR_KPARAM_INFO
	.align		4
.L_16:
        /*0038*/ 	.byte	0x04, 0x17
        /*003a*/ 	.short	(.L_18 - .L_17)
.L_17:
        /*003c*/ 	.word	0x00000000
        /*0040*/ 	.short	0x0009
        /*0042*/ 	.short	0x0044
        /*0044*/ 	.byte	0x00, 0xf0, 0x11, 0x00


	//----- nvinfo : EIATTR_KPARAM_INFO
	.align		4
.L_18:
        /*0048*/ 	.byte	0x04, 0x17
        /*004a*/ 	.short	(.L_20 - .L_19)
.L_19:
        /*004c*/ 	.word	0x00000000
        /*0050*/ 	.short	0x0008
        /*0052*/ 	.short	0x0040
        /*0054*/ 	.byte	0x00, 0xf0, 0x11, 0x00


	//----- nvinfo : EIATTR_KPARAM_INFO
	.align		4
.L_20:
        /*0058*/ 	.byte	0x04, 0x17
        /*005a*/ 	.short	(.L_22 - .L_21)
.L_21:
        /*005c*/ 	.word	0x00000000
        /*0060*/ 	.short	0x0007
        /*0062*/ 	.short	0x0038
        /*0064*/ 	.byte	0x00, 0xf0, 0x21, 0x00


	//----- nvinfo : EIATTR_KPARAM_INFO
	.align		4
.L_22:
        /*0068*/ 	.byte	0x04, 0x17
        /*006a*/ 	.short	(.L_24 - .L_23)
.L_23:
        /*006c*/ 	.word	0x00000000
        /*0070*/ 	.short	0x0006
        /*0072*/ 	.short	0x0030
        /*0074*/ 	.byte	0x00, 0xf0, 0x21, 0x00


	//----- nvinfo : EIATTR_KPARAM_INFO
	.align		4
.L_24:
        /*0078*/ 	.byte	0x04, 0x17
        /*007a*/ 	.short	(.L_26 - .L_25)
.L_25:
        /*007c*/ 	.word	0x00000000
        /*0080*/ 	.short	0x0005
        /*0082*/ 	.short	0x0028
        /*0084*/ 	.byte	0x00, 0xf0, 0x21, 0x00


	//----- nvinfo : EIATTR_KPARAM_INFO
	.align		4
.L_26:
        /*0088*/ 	.byte	0x04, 0x17
        /*008a*/ 	.short	(.L_28 - .L_27)
.L_27:
        /*008c*/ 	.word	0x00000000
        /*0090*/ 	.short	0x0004
        /*0092*/ 	.short	0x0020
        /*0094*/ 	.byte	0x00, 0xf0, 0x21, 0x00


	//----- nvinfo : EIATTR_KPARAM_INFO
	.align		4
.L_28:
        /*0098*/ 	.byte	0x04, 0x17
        /*009a*/ 	.short	(.L_30 - .L_29)
.L_29:
        /*009c*/ 	.word	0x00000000
        /*00a0*/ 	.short	0x0003
        /*00a2*/ 	.short	0x0018
        /*00a4*/ 	.byte	0x00, 0xf0, 0x21, 0x00


	//----- nvinfo : EIATTR_KPARAM_INFO
	.align		4
.L_30:
        /*00a8*/ 	.byte	0x04, 0x17
        /*00aa*/ 	.short	(.L_32 - .L_31)
.L_31:
        /*00ac*/ 	.word	0x00000000
        /*00b0*/ 	.short	0x0002
        /*00b2*/ 	.short	0x0010
        /*00b4*/ 	.byte	0x00, 0xf0, 0x21, 0x00


	//----- nvinfo : EIATTR_KPARAM_INFO
	.align		4
.L_32:
        /*00b8*/ 	.byte	0x04, 0x17
        /*00ba*/ 	.short	(.L_34 - .L_33)
.L_33:
        /*00bc*/ 	.word	0x00000000
        /*00c0*/ 	.short	0x0001
        /*00c2*/ 	.short	0x0008
        /*00c4*/ 	.byte	0x00, 0xf0, 0x21, 0x00


	//----- nvinfo : EIATTR_KPARAM_INFO
	.align		4
.L_34:
        /*00c8*/ 	.byte	0x04, 0x17
        /*00ca*/ 	.short	(.L_36 - .L_35)
.L_35:
        /*00cc*/ 	.word	0x00000000
        /*00d0*/ 	.short	0x0000
        /*00d2*/ 	.short	0x0000
        /*00d4*/ 	.byte	0x00, 0xf0, 0x21, 0x00


	//----- nvinfo : EIATTR_MAXREG_COUNT
	.align		4
.L_36:
        /*00d8*/ 	.byte	0x03, 0x1b
        /*00da*/ 	.short	0x00ff


	//----- nvinfo : EIATTR_EXIT_INSTR_OFFSETS
	.align		4
        /*00dc*/ 	.byte	0x04, 0x1c
        /*00de*/ 	.short	(.L_38 - .L_37)


	//   ....[0]....
.L_37:
        /*00e0*/ 	.word	0x00003240


	//   ....[1]....
        /*00e4*/ 	.word	0x00003290


	//----- nvinfo : EIATTR_CTAIDZ_USED
	.align		4
.L_38:
        /*00e8*/ 	.byte	0x01, 0x04
	.zero		2


	//----- nvinfo : EIATTR_MAX_THREADS
	.align		4
        /*00ec*/ 	.byte	0x04, 0x05
        /*00ee*/ 	.short	(.L_40 - .L_39)
.L_39:
        /*00f0*/ 	.word	0x00000100
        /*00f4*/ 	.word	0x00000001
        /*00f8*/ 	.word	0x00000001
.L_40:


//--------------------- .nv.rel.action            --------------------------
	.section	.nv.rel.action,"",@"SHT_CUDA_RELOCINFO"
	.align	8
	.sectionentsize	8
        /*0000*/ 	.byte	0x73, 0x00, 0x00, 0x00, 0x00, 0x00, 0x00, 0x00, 0x00, 0x00, 0x00, 0x11, 0x25, 0x00, 0x05, 0x36


//--------------------- .nv.constant0.triton__0d1d2d3d4d5d6d7d8910de11 --------------------------
	.section	.nv.constant0.triton__0d1d2d3d4d5d6d7d8910de11,"a",@progbits
	.align	4
.nv.constant0.triton__0d1d2d3d4d5d6d7d8910de11:
	.zero		432


//--------------------- .text.triton__0d1d2d3d4d5d6d7d8910de11 --------------------------
	.section	.text.triton__0d1d2d3d4d5d6d7d8910de11,"ax",@progbits
	.sectionflags	@"SHF_BARRIERS=1"
	.sectioninfo	@"SHI_REGISTERS=128"
	.align	128
        .global         triton__0d1d2d3d4d5d6d7d8910de11
        .type           triton__0d1d2d3d4d5d6d7d8910de11,@function
        .size           triton__0d1d2d3d4d5d6d7d8910de11,(.L_x_1 - triton__0d1d2d3d4d5d6d7d8910de11)
        .other          triton__0d1d2d3d4d5d6d7d8910de11,@"STO_CUDA_ENTRY STV_DEFAULT"
triton__0d1d2d3d4d5d6d7d8910de11:
.text.triton__0d1d2d3d4d5d6d7d8910de11:
[----:B------:R-:W-:-:S02]  /*0000*/  MOV R1, c[0x0][0x28] ;  /* 0x00000a0000017a02 */ /* 0x000fc40000000f00 */
[----:B------:R-:W0:Y:S01]  /*0010*/  S2R R0, SR_CTAID.Z ;  /* 0x0000000000007919 */ /* 0x000e220000002700 */
[----:B------:R-:W1:Y:S01]  /*0020*/  S2UR UR4, SR_CTAID.Y ;  /* 0x00000000000479c3 */ /* 0x000e620000002600 */
[----:B------:R-:W-:Y:S01]  /*0030*/  ULDC.64 UR8, c[0x0][0x118] ;  /* 0x0000460000087ab9 */ /* 0x000fe20000000a00 */
[----:B------:R-:W-:Y:S01]  /*0040*/  PRMT R6, RZ, 0x7610, R6 ;  /* 0x00007610ff067816 */ /* 0x000fe20000000006 */
[----:B------:R-:W2:Y:S01]  /*0050*/  S2R R2, SR_CTAID.X ;  /* 0x0000000000027919 */ /* 0x000ea20000002500 */
[----:B------:R-:W-:Y:S02]  /*0060*/  PRMT R8, RZ, 0x7610, R8 ;  /* 0x00007610ff087816 */ /* 0x000fe40000000008 */
[----:B------:R-:W-:Y:S01]  /*0070*/  PRMT R7, RZ, 0x7610, R7 ;  /* 0x00007610ff077816 */ /* 0x000fe20000000007 */
[----:B------:R-:W3:Y:S01]  /*0080*/  S2R R5, SR_TID.X ;  /* 0x0000000000057919 */ /* 0x000ee20000002100 */
[----:B0-----:R-:W-:Y:S02]  /*0090*/  IADD3 R0, R0, 0x1, RZ ;  /* 0x0000000100007810 */ /* 0x001fe40007ffe0ff */
[----:B--2---:R-:W-:-:S03]  /*00a0*/  SHF.L.U32 R2, R2, 0x6, RZ ;  /* 0x0000000602027819 */ /* 0x004fc600000006ff */
[----:B-1----:R-:W-:Y:S01]  /*00b0*/  IMAD R0, R0, UR4, RZ ;  /* 0x0000000400007c24 */ /* 0x002fe2000f8e02ff */
[----:B------:R-:W-:Y:S01]  /*00c0*/  ULDC.64 UR4, c[0x0][0x1a0] ;  /* 0x0000680000047ab9 */ /* 0x000fe20000000a00 */
[--C-:B---3--:R-:W-:Y:S01]  /*00d0*/  SHF.R.U32.HI R3, RZ, 0x6, R5.reuse ;  /* 0x00000006ff037819 */ /* 0x108fe20000011605 */
[----:B------:R-:W-:Y:S01]  /*00e0*/  UIMAD UR6, UR5, UR4, URZ ;  /* 0x00000004050672a4 */ /* 0x000fe2000f8e023f */
[----:B------:R-:W-:Y:S02]  /*00f0*/  LOP3.LUT R122, R2, 0x3f, R5, 0xf8, !PT ;  /* 0x0000003f027a7812 */ /* 0x000fe400078ef805 */
[----:B------:R-:W-:Y:S02]  /*0100*/  SGXT.U32 R3, R3, 0x2 ;  /* 0x000000020303781a */ /* 0x000fe40000000000 */
[----:B------:R-:W-:Y:S02]  /*0110*/  SHF.L.U32 R4, R0, 0x6, RZ ;  /* 0x0000000600047819 */ /* 0x000fe400000006ff */
[----:B------:R-:W-:-:S02]  /*0120*/  ISETP.GE.AND P0, PT, R122, c[0x0][0x1ac], PT ;  /* 0x00006b007a007a0c */ /* 0x000fc40003f06270 */
[C-C-:B------:R-:W-:Y:S02]  /*0130*/  LOP3.LUT R39, R4.reuse, 0x4, R3.reuse, 0xfe, !PT ;  /* 0x0000000404277812 */ /* 0x140fe400078efe03 */
[C---:B------:R-:W-:Y:S02]  /*0140*/  LOP3.LUT R27, R4.reuse, 0x24, R3, 0xfe, !PT ;  /* 0x00000024041b7812 */ /* 0x040fe400078efe03 */
[C---:B------:R-:W-:Y:S02]  /*0150*/  ISETP.LT.AND P2, PT, R39.reuse, 0x6e00, !P0 ;  /* 0x00006e002700780c */ /* 0x040fe40004741270 */
[----:B------:R-:W-:Y:S01]  /*0160*/  LOP3.LUT R37, R4, R3, RZ, 0xfc, !PT ;  /* 0x0000000304257212 */ /* 0x000fe200078efcff */
[--C-:B------:R-:W-:Y:S01]  /*0170*/  IMAD R21, R39, UR6, R122.reuse ;  /* 0x0000000627157c24 */ /* 0x100fe2000f8e027a */
[----:B------:R-:W-:Y:S01]  /*0180*/  MOV R0, 0x2 ;  /* 0x0000000200007802 */ /* 0x000fe20000000f00 */
[C-C-:B------:R-:W-:Y:S01]  /*0190*/  IMAD R23, R27.reuse, UR6, R122.reuse ;  /* 0x000000061b177c24 */ /* 0x140fe2000f8e027a */
[----:B------:R-:W-:Y:S01]  /*01a0*/  ISETP.LT.AND P5, PT, R27, 0x6e00, !P0 ;  /* 0x00006e001b00780c */ /* 0x000fe200047a1270 */
[C---:B------:R-:W-:Y:S01]  /*01b0*/  IMAD R19, R37.reuse, UR6, R122 ;  /* 0x0000000625137c24 */ /* 0x040fe2000f8e027a */
[----:B------:R-:W-:Y:S01]  /*01c0*/  ISETP.LT.AND P1, PT, R37, 0x6e00, !P0 ;  /* 0x00006e002500780c */ /* 0x000fe20004721270 */
[----:B------:R-:W-:Y:S01]  /*01d0*/  IMAD.WIDE R14, R21, R0, c[0x0][0x160] ;  /* 0x00005800150e7625 */ /* 0x000fe200078e0200 */
[----:B------:R-:W-:-:S02]  /*01e0*/  PRMT R10, RZ, 0x7610, R10 ;  /* 0x00007610ff0a7816 */ /* 0x000fc4000000000a */
[----:B------:R-:W-:Y:S01]  /*01f0*/  LOP3.LUT R41, R4, 0x8, R3, 0xfe, !PT ;  /* 0x0000000804297812 */ /* 0x000fe200078efe03 */
[----:B------:R-:W-:-:S03]  /*0200*/  IMAD.WIDE R16, R23, R0, c[0x0][0x160] ;  /* 0x0000580017107625 */ /* 0x000fc600078e0200 */
[----:B------:R0:W2:Y:S01]  /*0210*/  @P2 LDG.E.EL.U16 R10, [R14.64] ;  /* 0x000000080e0a2981 */ /* 0x0000a2000c2e1500 */
[-C--:B------:R-:W-:Y:S01]  /*0220*/  IMAD.WIDE R12, R19, R0.reuse, c[0x0][0x160] ;  /* 0x00005800130c7625 */ /* 0x080fe200078e0200 */
[----:B------:R-:W-:Y:S02]  /*0230*/  PRMT R9, RZ, 0x7610, R9 ;  /* 0x00007610ff097816 */ /* 0x000fe40000000009 */
[----:B------:R1:W3:Y:S01]  /*0240*/  @P5 LDG.E.EL.U16 R6, [R16.64] ;  /* 0x0000000810065981 */ /* 0x0002e2000c2e1500 */
[----:B------:R-:W-:Y:S01]  /*0250*/  IMAD.HI R24, R27, 0x66666667, RZ ;  /* 0x666666671b187827 */ /* 0x000fe200078e02ff */
[----:B------:R-:W-:Y:S02]  /*0260*/  PRMT R11, RZ, 0x7610, R11 ;  /* 0x00007610ff0b7816 */ /* 0x000fe4000000000b */
[----:B------:R-:W-:Y:S01]  /*0270*/  ISETP.LT.AND P3, PT, R41, 0x6e00, !P0 ;  /* 0x00006e002900780c */ /* 0x000fe20004761270 */
[-C--:B------:R-:W-:Y:S01]  /*0280*/  IMAD.WIDE R20, R21, R0.reuse, c[0x0][0x170] ;  /* 0x00005c0015147625 */ /* 0x080fe200078e0200 */
[----:B------:R4:W5:Y:S03]  /*0290*/  @P1 LDG.E.EL.U16 R8, [R12.64] ;  /* 0x000000080c081981 */ /* 0x000966000c2e1500 */
[----:B0-----:R-:W-:Y:S01]  /*02a0*/  IMAD.HI R15, R27, 0x66666667, RZ ;  /* 0x666666671b0f7827 */ /* 0x001fe200078e02ff */
[----:B------:R0:W2:Y:S03]  /*02b0*/  @P2 LDG.E.EL.U16 R11, [R20.64] ;  /* 0x00000008140b2981 */ /* 0x0000a6000c2e1500 */
[----:B------:R-:W-:Y:S01]  /*02c0*/  IMAD.WIDE R18, R19, R0, c[0x0][0x170] ;  /* 0x00005c0013127625 */ /* 0x000fe200078e0200 */
[----:B-1----:R-:W-:-:S02]  /*02d0*/  SHF.R.U32.HI R16, RZ, 0x1f, R15 ;  /* 0x0000001fff107819 */ /* 0x002fc4000001160f */
[----:B----4-:R-:W-:Y:S01]  /*02e0*/  SHF.R.U32.HI R13, RZ, 0x1f, R24 ;  /* 0x0000001fff0d7819 */ /* 0x010fe20000011618 */
[----:B------:R-:W-:Y:S01]  /*02f0*/  IMAD R25, R41, UR6, R122 ;  /* 0x0000000629197c24 */ /* 0x000fe2000f8e027a */
[----:B------:R1:W4:Y:S01]  /*0300*/  @P1 LDG.E.EL.U16 R9, [R18.64] ;  /* 0x0000000812091981 */ /* 0x000322000c2e1500 */
[----:B------:R-:W-:Y:S01]  /*0310*/  ISETP.GE.AND P6, PT, R27, 0x6e00, PT ;  /* 0x00006e001b00780c */ /* 0x000fe20003fc6270 */
[-C--:B------:R-:W-:Y:S01]  /*0320*/  IMAD.WIDE R22, R23, R0.reuse, c[0x0][0x170] ;  /* 0x00005c0017167625 */ /* 0x080fe200078e0200 */
[----:B------:R-:W-:Y:S02]  /*0330*/  LEA.HI.SX32 R17, R24, R13, 0x17 ;  /* 0x0000000d18117211 */ /* 0x000fe400078fbaff */
[----:B------:R-:W-:Y:S01]  /*0340*/  PRMT R13, RZ, 0x7610, R13 ;  /* 0x00007610ff0d7816 */ /* 0x000fe2000000000d */
[----:B0-----:R-:W-:Y:S01]  /*0350*/  IMAD.WIDE R20, R25, R0, c[0x0][0x160] ;  /* 0x0000580019147625 */ /* 0x001fe200078e0200 */
[C-C-:B------:R-:W-:Y:S01]  /*0360*/  LOP3.LUT R47, R4.reuse, 0xc, R3.reuse, 0xfe, !PT ;  /* 0x0000000c042f7812 */ /* 0x140fe200078efe03 */
[----:B------:R0:W2:Y:S01]  /*0370*/  @P5 LDG.E.EL.U16 R7, [R22.64] ;  /* 0x0000000816075981 */ /* 0x0000a2000c2e1500 */
[----:B-1----:R-:W-:Y:S01]  /*0380*/  LEA.HI.SX32 R19, R15, R16, 0x17 ;  /* 0x000000100f137211 */ /* 0x002fe200078fbaff */
[----:B------:R-:W-:Y:S01]  /*0390*/  IMAD.WIDE R24, R25, R0, c[0x0][0x170] ;  /* 0x00005c0019187625 */ /* 0x000fe200078e0200 */
[----:B------:R-:W-:-:S03]  /*03a0*/  LOP3.LUT R18, R4, 0x24, R3, 0xfe, !PT ;  /* 0x0000002404127812 */ /* 0x000fc600078efe03 */
[C---:B------:R-:W-:Y:S01]  /*03b0*/  IMAD R27, R19.reuse, -0x500, R27 ;  /* 0xfffffb00131b7824 */ /* 0x040fe200078e021b */
[----:B------:R-:W-:Y:S01]  /*03c0*/  MOV R16, 0x4 ;  /* 0x0000000400107802 */ /* 0x000fe20000000f00 */
[----:B------:R1:W2:Y:S01]  /*03d0*/  @P3 LDG.E.EL.U16 R13, [R24.64] ;  /* 0x00000008180d3981 */ /* 0x0002a2000c2e1500 */
[----:B------:R-:W-:Y:S01]  /*03e0*/  PRMT R12, RZ, 0x7610, R12 ;  /* 0x00007610ff0c7816 */ /* 0x000fe2000000000c */
[----:B------:R-:W-:Y:S01]  /*03f0*/  IMAD R29, R19, UR6, R122 ;  /* 0x00000006131d7c24 */ /* 0x000fe2000f8e027a */
[----:B------:R-:W-:Y:S01]  /*0400*/  PRMT R15, RZ, 0x7610, R15 ;  /* 0x00007610ff0f7816 */ /* 0x000fe2000000000f */
[----:B------:R-:W-:Y:S01]  /*0410*/  IMAD R33, R17, -0x500, R18 ;  /* 0xfffffb0011217824 */ /* 0x000fe200078e0212 */
[----:B------:R-:W-:Y:S02]  /*0420*/  ISETP.LT.AND P4, PT, R47, 0x6e00, !P0 ;  /* 0x00006e002f00780c */ /* 0x000fe40004781270 */
[----:B------:R-:W-:Y:S01]  /*0430*/  MOV R17, RZ ;  /* 0x000000ff00117202 */ /* 0x000fe20000000f00 */
[----:B------:R0:W2:Y:S01]  /*0440*/  @P3 LDG.E.EL.U16 R12, [R20.64] ;  /* 0x00000008140c3981 */ /* 0x0000a2000c2e1500 */
[----:B-1----:R-:W-:Y:S01]  /*0450*/  IMAD.WIDE R24, R27, R0, c[0x0][0x168] ;  /* 0x00005a001b187625 */ /* 0x002fe200078e0200 */
[----:B------:R-:W-:-:S03]  /*0460*/  MOV R18, RZ ;  /* 0x000000ff00127202 */ /* 0x000fc60000000f00 */
[CC--:B------:R-:W-:Y:S01]  /*0470*/  IMAD.WIDE R26, R29.reuse, R16.reuse, c[0x0][0x178] ;  /* 0x00005e001d1a7625 */ /* 0x0c0fe200078e0210 */
[----:B------:R1:W2:Y:S01]  /*0480*/  @!P6 LDG.E.EL.U16 R15, [R24.64] ;  /* 0x00000008180fe981 */ /* 0x0002a2000c2e1500 */
[----:B------:R-:W-:Y:S02]  /*0490*/  LOP3.LUT R55, R4, 0x10, R3, 0xfe, !PT ;  /* 0x0000001004377812 */ /* 0x000fe400078efe03 */
[----:B------:R-:W-:Y:S01]  /*04a0*/  IMAD.WIDE R28, R29, R16, c[0x0][0x180] ;  /* 0x000060001d1c7625 */ /* 0x000fe200078e0210 */
[----:B0-----:R-:W-:Y:S01]  /*04b0*/  PRMT R20, RZ, 0x7610, R20 ;  /* 0x00007610ff147816 */ /* 0x001fe20000000014 */
[----:B------:R0:W2:Y:S02]  /*04c0*/  @P5 LDG.E.EL R17, [R26.64] ;  /* 0x000000081a115981 */ /* 0x0000a4000c2e1900 */
[----:B------:R-:W-:Y:S01]  /*04d0*/  IMAD.WIDE R30, R33, R0, c[0x0][0x188] ;  /* 0x00006200211e7625 */ /* 0x000fe200078e0200 */
[----:B------:R-:W-:Y:S01]  /*04e0*/  PRMT R14, RZ, 0x7610, R14 ;  /* 0x00007610ff0e7816 */ /* 0x000fe2000000000e */
[----:B------:R0:W2:Y:S02]  /*04f0*/  @P5 LDG.E.EL R18, [R28.64] ;  /* 0x000000081c125981 */ /* 0x0000a4000c2e1900 */
[----:B-1----:R-:W-:Y:S01]  /*0500*/  IMAD.HI R25, R37, 0x66666667, RZ ;  /* 0x6666666725197827 */ /* 0x002fe200078e02ff */
[----:B------:R-:W-:-:S03]  /*0510*/  ISETP.LT.AND P5, PT, R55, 0x6e00, !P0 ;  /* 0x00006e003700780c */ /* 0x000fc600047a1270 */
[----:B------:R-:W-:Y:S02]  /*0520*/  IMAD R35, R47, UR6, R122 ;  /* 0x000000062f237c24 */ /* 0x000fe4000f8e027a */
[----:B------:R-:W-:Y:S01]  /*0530*/  IMAD.WIDE R32, R33, R0, c[0x0][0x190] ;  /* 0x0000640021207625 */ /* 0x000fe200078e0200 */
[----:B0-----:R-:W-:-:S03]  /*0540*/  SHF.R.U32.HI R26, RZ, 0x1f, R25 ;  /* 0x0000001fff1a7819 */ /* 0x001fc60000011619 */
[----:B------:R-:W-:Y:S01]  /*0550*/  IMAD R27, R55, UR6, R122 ;  /* 0x00000006371b7c24 */ /* 0x000fe2000f8e027a */
[----:B------:R0:W2:Y:S01]  /*0560*/  @!P6 LDG.E.EL.U16 R20, [R32.64] ;  /* 0x000000082014e981 */ /* 0x0000a2000c2e1500 */
[----:B------:R-:W-:Y:S01]  /*0570*/  IMAD.WIDE R22, R35, R0, c[0x0][0x160] ;  /* 0x0000580023167625 */ /* 0x000fe200078e0200 */
[----:B------:R-:W-:-:S03]  /*0580*/  PRMT R19, RZ, 0x7610, R19 ;  /* 0x00007610ff137816 */ /* 0x000fc60000000013 */
[-C--:B------:R-:W-:Y:S01]  /*0590*/  IMAD.WIDE R28, R27, R0.reuse, c[0x0][0x160] ;  /* 0x000058001b1c7625 */ /* 0x080fe200078e0200 */
[----:B------:R1:W2:Y:S01]  /*05a0*/  @P4 LDG.E.EL.U16 R14, [R22.64] ;  /* 0x00000008160e4981 */ /* 0x0002a2000c2e1500 */
[----:B------:R-:W-:Y:S02]  /*05b0*/  LOP3.LUT R69, R4, 0x14, R3, 0xfe, !PT ;  /* 0x0000001404457812 */ /* 0x000fe400078efe03 */
[-C--:B0-----:R-:W-:Y:S01]  /*05c0*/  IMAD.WIDE R32, R35, R0.reuse, c[0x0][0x170] ;  /* 0x00005c0023207625 */ /* 0x081fe200078e0200 */
[----:B------:R-:W-:Y:S01]  /*05d0*/  PRMT R21, RZ, 0x7610, R21 ;  /* 0x00007610ff157816 */ /* 0x000fe20000000015 */
[----:B------:R0:W2:Y:S02]  /*05e0*/  @!P6 LDG.E.EL.U16 R19, [R30.64] ;  /* 0x000000081e13e981 */ /* 0x0000a4000c2e1500 */
[----:B------:R-:W-:Y:S01]  /*05f0*/  IMAD.WIDE R34, R27, R0, c[0x0][0x170] ;  /* 0x00005c001b227625 */ /* 0x000fe200078e0200 */
[----:B------:R-:W-:Y:S02]  /*0600*/  LEA.HI.SX32 R27, R25, R26, 0x17 ;  /* 0x0000001a191b7211 */ /* 0x000fe400078fbaff */
[----:B-1----:R-:W-:Y:S01]  /*0610*/  PRMT R23, RZ, 0x7610, R23 ;  /* 0x00007610ff177816 */ /* 0x002fe20000000017 */
[----:B------:R-:W-:Y:S01]  /*0620*/  IMAD.HI R36, R37, 0x66666667, RZ ;  /* 0x6666666725247827 */ /* 0x000fe200078e02ff */
[----:B------:R-:W-:Y:S01]  /*0630*/  ISETP.LT.AND P6, PT, R69, 0x6e00, !P0 ;  /* 0x00006e004500780c */ /* 0x000fe200047c1270 */
[----:B------:R1:W2:Y:S01]  /*0640*/  @P4 LDG.E.EL.U16 R21, [R32.64] ;  /* 0x0000000820154981 */ /* 0x0002a2000c2e1500 */
[----:B------:R-:W-:Y:S01]  /*0650*/  PRMT R22, RZ, 0x7610, R22 ;  /* 0x00007610ff167816 */ /* 0x000fe20000000016 */
[--C-:B------:R-:W-:Y:S01]  /*0660*/  IMAD R43, R27, UR6, R122.reuse ;  /* 0x000000061b2b7c24 */ /* 0x100fe2000f8e027a */
[----:B------:R-:W-:Y:S01]  /*0670*/  MOV R25, RZ ;  /* 0x000000ff00197202 */ /* 0x000fe20000000f00 */
[----:B------:R0:W2:Y:S01]  /*0680*/  @P5 LDG.E.EL.U16 R23, [R34.64] ;  /* 0x0000000822175981 */ /* 0x0000a2000c2e1500 */
[----:B------:R-:W-:Y:S01]  /*0690*/  MOV R26, RZ ;  /* 0x000000ff001a7202 */ /* 0x000fe20000000f00 */
[----:B------:R-:W-:Y:S01]  /*06a0*/  IMAD R53, R69, UR6, R122 ;  /* 0x0000000645357c24 */ /* 0x000fe2000f8e027a */
[----:B------:R-:W-:Y:S01]  /*06b0*/  SHF.R.U32.HI R45, RZ, 0x1f, R36 ;  /* 0x0000001fff2d7819 */ /* 0x000fe20000011624 */
[----:B------:R0:W2:Y:S01]  /*06c0*/  @P5 LDG.E.EL.U16 R22, [R28.64] ;  /* 0x000000081c165981 */ /* 0x0000a2000c2e1500 */
[----:B-1----:R-:W-:Y:S01]  /*06d0*/  IMAD.WIDE R32, R43, R16, c[0x0][0x178] ;  /* 0x00005e002b207625 */ /* 0x002fe200078e0210 */
[----:B------:R-:W-:-:S03]  /*06e0*/  PRMT R24, RZ, 0x7610, R24 ;  /* 0x00007610ff187816 */ /* 0x000fc60000000018 */
[----:B0-----:R-:W-:Y:S01]  /*06f0*/  IMAD.WIDE R34, R43, R16, c[0x0][0x180] ;  /* 0x000060002b227625 */ /* 0x001fe200078e0210 */
[----:B------:R-:W-:Y:S01]  /*0700*/  LEA.HI.SX32 R45, R36, R45, 0x17 ;  /* 0x0000002d242d7211 */ /* 0x000fe200078fbaff */
[----:B------:R0:W2:Y:S02]  /*0710*/  @P1 LDG.E.EL R25, [R32.64] ;  /* 0x0000000820191981 */ /* 0x0000a4000c2e1900 */
[----:B------:R-:W-:Y:S01]  /*0720*/  IMAD.WIDE R30, R53, R0, c[0x0][0x160] ;  /* 0x00005800351e7625 */ /* 0x000fe200078e0200 */
[----:B------:R-:W-:Y:S01]  /*0730*/  LOP3.LUT R28, R4, R3, RZ, 0xfc, !PT ;  /* 0x00000003041c7212 */ /* 0x000fe200078efcff */
[----:B------:R1:W2:Y:S01]  /*0740*/  @P1 LDG.E.EL R26, [R34.64] ;  /* 0x00000008221a1981 */ /* 0x0002a2000c2e1900 */
[----:B------:R-:W-:Y:S01]  /*0750*/  ISETP.GE.AND P1, PT, R37, 0x6e00, PT ;  /* 0x00006e002500780c */ /* 0x000fe20003f26270 */
[----:B------:R-:W-:Y:S02]  /*0760*/  IMAD R37, R27, -0x500, R37 ;  /* 0xfffffb001b257824 */ /* 0x000fe400078e0225 */
[----:B------:R0:W2:Y:S01]  /*0770*/  @P6 LDG.E.EL.U16 R24, [R30.64] ;  /* 0x000000081e186981 */ /* 0x0000a2000c2e1500 */
[--C-:B------:R-:W-:Y:S01]  /*0780*/  IMAD R45, R45, -0x500, R28.reuse ;  /* 0xfffffb002d2d7824 */ /* 0x100fe200078e021c */
[----:B------:R-:W-:Y:S01]  /*0790*/  PRMT R27, RZ, 0x7610, R27 ;  /* 0x00007610ff1b7816 */ /* 0x000fe2000000001b */
[----:B------:R-:W-:Y:S01]  /*07a0*/  IMAD.HI R38, R39, 0x66666667, RZ ;  /* 0x6666666727267827 */ /* 0x000fe200078e02ff */
[----:B------:R-:W-:-:S02]  /*07b0*/  PRMT R28, RZ, 0x7610, R28 ;  /* 0x00007610ff1c7816 */ /* 0x000fc4000000001c */
[----:B------:R-:W-:Y:S01]  /*07c0*/  PRMT R29, RZ, 0x7610, R29 ;  /* 0x00007610ff1d7816 */ /* 0x000fe2000000001d */
[----:B------:R-:W-:-:S04]  /*07d0*/  IMAD.WIDE R42, R45, R0, c[0x0][0x188] ;  /* 0x000062002d2a7625 */ /* 0x000fc800078e0200 */
[----:B0-----:R-:W-:Y:S01]  /*07e0*/  IMAD.HI R30, R39, 0x66666667, RZ ;  /* 0x66666667271e7827 */ /* 0x001fe200078e02ff */
[----:B------:R-:W-:Y:S01]  /*07f0*/  SHF.R.U32.HI R49, RZ, 0x1f, R38 ;  /* 0x0000001fff317819 */ /* 0x000fe20000011626 */
[----:B------:R0:W2:Y:S02]  /*0800*/  @!P1 LDG.E.EL.U16 R28, [R42.64] ;  /* 0x000000082a1c9981 */ /* 0x0000a4000c2e1500 */
[----:B------:R-:W-:Y:S01]  /*0810*/  IMAD.WIDE R36, R37, R0, c[0x0][0x168] ;  /* 0x00005a0025247625 */ /* 0x000fe200078e0200 */
[----:B------:R-:W-:-:S03]  /*0820*/  SHF.R.U32.HI R31, RZ, 0x1f, R30 ;  /* 0x0000001fff1f7819 */ /* 0x000fc6000001161e */
[----:B------:R-:W-:Y:S01]  /*0830*/  IMAD.WIDE R44, R45, R0, c[0x0][0x190] ;  /* 0x000064002d2c7625 */ /* 0x000fe200078e0200 */
[----:B------:R-:W-:Y:S01]  /*0840*/  LEA.HI.SX32 R33, R30, R31, 0x17 ;  /* 0x0000001f1e217211 */ /* 0x000fe200078fbaff */
[----:B------:R0:W2:Y:S01]  /*0850*/  @!P1 LDG.E.EL.U16 R27, [R36.64] ;  /* 0x00000008241b9981 */ /* 0x0000a2000c2e1500 */
[----:B------:R-:W-:-:S03]  /*0860*/  LEA.HI.SX32 R49, R38, R49, 0x17 ;  /* 0x0000003126317211 */ /* 0x000fc600078fbaff */
[----:B------:R0:W2:Y:S01]  /*0870*/  @!P1 LDG.E.EL.U16 R29, [R44.64] ;  /* 0x000000082c1d9981 */ /* 0x0000a2000c2e1500 */
[----:B------:R-:W-:Y:S02]  /*0880*/  ISETP.GE.AND P1, PT, R39, 0x6e00, PT ;  /* 0x00006e002700780c */ /* 0x000fe40003f26270 */
[----:B------:R-:W-:Y:S01]  /*0890*/  LOP3.LUT R38, R4, 0x4, R3, 0xfe, !PT ;  /* 0x0000000404267812 */ /* 0x000fe200078efe03 */
[----:B------:R-:W-:Y:S01]  /*08a0*/  IMAD R39, R33, -0x500, R39 ;  /* 0xfffffb0021277824 */ /* 0x000fe200078e0227 */
[----:B------:R-:W-:-:S03]  /*08b0*/  PRMT R30, RZ, 0x7610, R30 ;  /* 0x00007610ff1e7816 */ /* 0x000fc6000000001e */
[----:B------:R-:W-:Y:S02]  /*08c0*/  IMAD R51, R49, -0x500, R38 ;  /* 0xfffffb0031337824 */ /* 0x000fe400078e0226 */
[----:B------:R-:W-:Y:S01]  /*08d0*/  IMAD.WIDE R38, R39, R0, c[0x0][0x168] ;  /* 0x00005a0027267625 */ /* 0x000fe200078e0200 */
[----:B-1----:R-:W-:-:S04]  /*08e0*/  PRMT R34, RZ, 0x7610, R34 ;  /* 0x00007610ff227816 */ /* 0x002fc80000000022 */
[----:B------:R1:W2:Y:S01]  /*08f0*/  @!P1 LDG.E.EL.U16 R30, [R38.64] ;  /* 0x00000008261e9981 */ /* 0x0002a2000c2e1500 */
[----:B------:R-:W-:Y:S01]  /*0900*/  IMAD R35, R33, UR6, R122 ;  /* 0x0000000621237c24 */ /* 0x000fe2000f8e027a */
[----:B------:R-:W-:Y:S01]  /*0910*/  PRMT R33, RZ, 0x7610, R33 ;  /* 0x00007610ff217816 */ /* 0x000fe20000000021 */
[----:B------:R-:W-:Y:S01]  /*0920*/  IMAD.WIDE R48, R51, R0, c[0x0][0x188] ;  /* 0x0000620033307625 */ /* 0x000fe200078e0200 */
[----:B------:R-:W-:-:S03]  /*0930*/  LOP3.LUT R77, R4, 0x18, R3, 0xfe, !PT ;  /* 0x00000018044d7812 */ /* 0x000fc600078efe03 */
[----:B------:R-:W-:Y:S01]  /*0940*/  IMAD.WIDE R50, R51, R0, c[0x0][0x190] ;  /* 0x0000640033327625 */ /* 0x000fe200078e0200 */
[----:B------:R-:W-:Y:S01]  /*0950*/  MOV R32, RZ ;  /* 0x000000ff00207202 */ /* 0x000fe20000000f00 */
[----:B------:R0:W2:Y:S02]  /*0960*/  @!P1 LDG.E.EL.U16 R33, [R48.64] ;  /* 0x0000000830219981 */ /* 0x0000a4000c2e1500 */
[----:B-1----:R-:W-:Y:S01]  /*0970*/  IMAD.HI R39, R41, 0x66666667, RZ ;  /* 0x6666666729277827 */ /* 0x002fe200078e02ff */
[----:B------:R-:W-:Y:S01]  /*0980*/  MOV R31, RZ ;  /* 0x000000ff001f7202 */ /* 0x000fe20000000f00 */
[----:B------:R1:W2:Y:S03]  /*0990*/  @!P1 LDG.E.EL.U16 R34, [R50.64] ;  /* 0x0000000832229981 */ /* 0x0002a6000c2e1500 */
[----:B------:R-:W-:Y:S01]  /*09a0*/  SHF.R.U32.HI R40, RZ, 0x1f, R39 ;  /* 0x0000001fff287819 */ /* 0x000fe20000011627 */
[----:B0-----:R-:W-:Y:S01]  /*09b0*/  IMAD.WIDE R44, R35, R16, c[0x0][0x180] ;  /* 0x00006000232c7625 */ /* 0x001fe200078e0210 */
[----:B------:R-:W-:-:S02]  /*09c0*/  ISETP.LT.AND P1, PT, R77, 0x6e00, !P0 ;  /* 0x00006e004d00780c */ /* 0x000fc40004721270 */
[----:B------:R-:W-:Y:S01]  /*09d0*/  LEA.HI.SX32 R46, R39, R40, 0x17 ;  /* 0x00000028272e7211 */ /* 0x000fe200078fbaff */
[----:B------:R-:W-:Y:S01]  /*09e0*/  IMAD.WIDE R42, R35, R16, c[0x0][0x178] ;  /* 0x00005e00232a7625 */ /* 0x000fe200078e0210 */
[----:B------:R-:W-:Y:S01]  /*09f0*/  PRMT R35, RZ, 0x7610, R35 ;  /* 0x00007610ff237816 */ /* 0x000fe20000000023 */
[----:B------:R0:W2:Y:S01]  /*0a00*/  @P2 LDG.E.EL R32, [R44.64] ;  /* 0x000000082c202981 */ /* 0x0000a2000c2e1900 */
[----:B------:R-:W-:Y:S01]  /*0a10*/  LOP3.LUT R83, R4, 0x1c, R3, 0xfe, !PT ;  /* 0x0000001c04537812 */ /* 0x000fe200078efe03 */
[----:B------:R-:W-:Y:S02]  /*0a20*/  IMAD.WIDE R48, R53, R0, c[0x0][0x170] ;  /* 0x00005c0035307625 */ /* 0x000fe400078e0200 */
[----:B------:R1:W2:Y:S01]  /*0a30*/  @P2 LDG.E.EL R31, [R42.64] ;  /* 0x000000082a1f2981 */ /* 0x0002a2000c2e1900 */
[----:B------:R-:W-:Y:S01]  /*0a40*/  ISETP.LT.AND P2, PT, R83, 0x6e00, !P0 ;  /* 0x00006e005300780c */ /* 0x000fe20004741270 */
[----:B------:R-:W-:Y:S01]  /*0a50*/  IMAD.HI R54, R41, 0x66666667, RZ ;  /* 0x6666666729367827 */ /* 0x000fe200078e02ff */
[----:B------:R-:W-:Y:S01]  /*0a60*/  PRMT R36, RZ, 0x7610, R36 ;  /* 0x00007610ff247816 */ /* 0x000fe20000000024 */
[----:B------:R1:W2:Y:S02]  /*0a70*/  @P6 LDG.E.EL.U16 R35, [R48.64] ;  /* 0x0000000830236981 */ /* 0x0002a4000c2e1500 */
[----:B0-----:R-:W-:-:S02]  /*0a80*/  IMAD R45, R77, UR6, R122 ;  /* 0x000000064d2d7c24 */ /* 0x001fc4000f8e027a */
[----:B------:R-:W-:Y:S01]  /*0a90*/  IMAD R53, R46, UR6, R122 ;  /* 0x000000062e357c24 */ /* 0x000fe2000f8e027a */
[----:B------:R-:W-:Y:S01]  /*0aa0*/  MOV R39, RZ ;  /* 0x000000ff00277202 */ /* 0x000fe20000000f00 */
[----:B-1----:R-:W-:Y:S01]  /*0ab0*/  IMAD.WIDE R42, R45, R0, c[0x0][0x160] ;  /* 0x000058002d2a7625 */ /* 0x002fe200078e0200 */
[----:B------:R-:W-:Y:S02]  /*0ac0*/  MOV R40, RZ ;  /* 0x000000ff00287202 */ /* 0x000fe40000000f00 */
[----:B------:R-:W-:Y:S01]  /*0ad0*/  SHF.R.U32.HI R57, RZ, 0x1f, R54 ;  /* 0x0000001fff397819 */ /* 0x000fe20000011636 */
[----:B------:R-:W-:Y:S01]  /*0ae0*/  IMAD.HI R56, R47, 0x66666667, RZ ;  /* 0x666666672f387827 */ /* 0x000fe200078e02ff */
[----:B------:R-:W-:Y:S01]  /*0af0*/  PRMT R37, RZ, 0x7610, R37 ;  /* 0x00007610ff257816 */ /* 0x000fe20000000025 */
[----:B------:R0:W2:Y:S02]  /*0b00*/  @P1 LDG.E.EL.U16 R36, [R42.64] ;  /* 0x000000082a241981 */ /* 0x0000a4000c2e1500 */
[----:B------:R-:W-:Y:S01]  /*0b10*/  IMAD.WIDE R48, R53, R16, c[0x0][0x178] ;  /* 0x00005e0035307625 */ /* 0x000fe200078e0210 */
[----:B------:R-:W-:-:S03]  /*0b20*/  PRMT R38, RZ, 0x7610, R38 ;  /* 0x00007610ff267816 */ /* 0x000fc60000000026 */
[----:B------:R-:W-:Y:S01]  /*0b30*/  IMAD R65, R83, UR6, R122 ;  /* 0x0000000653417c24 */ /* 0x000fe2000f8e027a */
[----:B------:R-:W-:Y:S01]  /*0b40*/  SHF.R.U32.HI R59, RZ, 0x1f, R56 ;  /* 0x0000001fff3b7819 */ /* 0x000fe20000011638 */
[----:B------:R-:W-:Y:S01]  /*0b50*/  IMAD.WIDE R52, R53, R16, c[0x0][0x180] ;  /* 0x0000600035347625 */ /* 0x000fe200078e0210 */
[----:B------:R-:W-:Y:S01]  /*0b60*/  LEA.HI.SX32 R57, R54, R57, 0x17 ;  /* 0x0000003936397211 */ /* 0x000fe200078fbaff */
[----:B------:R1:W2:Y:S01]  /*0b70*/  @P3 LDG.E.EL R39, [R48.64] ;  /* 0x0000000830273981 */ /* 0x0002a2000c2e1900 */
[----:B0-----:R-:W-:Y:S01]  /*0b80*/  LOP3.LUT R42, R4, 0x8, R3, 0xfe, !PT ;  /* 0x00000008042a7812 */ /* 0x001fe200078efe03 */
[-C--:B------:R-:W-:Y:S02]  /*0b90*/  IMAD.WIDE R50, R45, R0.reuse, c[0x0][0x170] ;  /* 0x00005c002d327625 */ /* 0x080fe400078e0200 */
[----:B------:R0:W2:Y:S02]  /*0ba0*/  @P3 LDG.E.EL R40, [R52.64] ;  /* 0x0000000834283981 */ /* 0x0000a4000c2e1900 */
[----:B------:R-:W-:Y:S01]  /*0bb0*/  IMAD.WIDE R44, R65, R0, c[0x0][0x160] ;  /* 0x00005800412c7625 */ /* 0x000fe200078e0200 */
[----:B------:R-:W-:Y:S01]  /*0bc0*/  ISETP.GE.AND P3, PT, R41, 0x6e00, PT ;  /* 0x00006e002900780c */ /* 0x000fe20003f66270 */
[----:B------:R0:W2:Y:S01]  /*0bd0*/  @P1 LDG.E.EL.U16 R37, [R50.64] ;  /* 0x0000000832251981 */ /* 0x0000a2000c2e1500 */
[----:B------:R-:W-:Y:S01]  /*0be0*/  LEA.HI.SX32 R54, R56, R59, 0x17 ;  /* 0x0000003b38367211 */ /* 0x000fe200078fbaff */
[----:B------:R-:W-:-:S02]  /*0bf0*/  IMAD R59, R57, -0x500, R42 ;  /* 0xfffffb00393b7824 */ /* 0x000fc400078e022a */
[----:B------:R1:W2:Y:S01]  /*0c00*/  @P2 LDG.E.EL.U16 R38, [R44.64] ;  /* 0x000000082c262981 */ /* 0x0002a2000c2e1500 */
[----:B------:R-:W-:Y:S01]  /*0c10*/  PRMT R42, RZ, 0x7610, R42 ;  /* 0x00007610ff2a7816 */ /* 0x000fe2000000002a */
[----:B------:R-:W-:Y:S01]  /*0c20*/  IMAD.WIDE R56, R59, R0, c[0x0][0x188] ;  /* 0x000062003b387625 */ /* 0x000fe200078e0200 */
[----:B------:R-:W-:-:S03]  /*0c30*/  PRMT R43, RZ, 0x7610, R43 ;  /* 0x00007610ff2b7816 */ /* 0x000fc6000000002b */
[--C-:B0-----:R-:W-:Y:S01]  /*0c40*/  IMAD R51, R46, -0x500, R41.reuse ;  /* 0xfffffb002e337824 */ /* 0x101fe200078e0229 */
[----:B------:R-:W-:Y:S01]  /*0c50*/  PRMT R41, RZ, 0x7610, R41 ;  /* 0x00007610ff297816 */ /* 0x000fe20000000029 */
[----:B-1----:R-:W-:Y:S01]  /*0c60*/  IMAD.HI R44, R47, 0x66666667, RZ ;  /* 0x666666672f2c7827 */ /* 0x002fe200078e02ff */
[----:B------:R0:W2:Y:S03]  /*0c70*/  @!P3 LDG.E.EL.U16 R42, [R56.64] ;  /* 0x00000008382ab981 */ /* 0x0000a6000c2e1500 */
[----:B------:R-:W-:Y:S01]  /*0c80*/  IMAD.WIDE R50, R51, R0, c[0x0][0x168] ;  /* 0x00005a0033327625 */ /* 0x000fe200078e0200 */
[----:B------:R-:W-:-:S03]  /*0c90*/  SHF.R.U32.HI R45, RZ, 0x1f, R44 ;  /* 0x0000001fff2d7819 */ /* 0x000fc6000001162c */
[----:B------:R-:W-:Y:S01]  /*0ca0*/  IMAD.WIDE R58, R59, R0, c[0x0][0x190] ;  /* 0x000064003b3a7625 */ /* 0x000fe200078e0200 */
[----:B------:R-:W-:Y:S01]  /*0cb0*/  LEA.HI.SX32 R48, R44, R45, 0x17 ;  /* 0x0000002d2c307211 */ /* 0x000fe200078fbaff */
[----:B------:R1:W2:Y:S01]  /*0cc0*/  @!P3 LDG.E.EL.U16 R41, [R50.64] ;  /* 0x000000083229b981 */ /* 0x0002a2000c2e1500 */
[----:B------:R-:W-:-:S03]  /*0cd0*/  LOP3.LUT R61, R4, 0xc, R3, 0xfe, !PT ;  /* 0x0000000c043d7812 */ /* 0x000fc600078efe03 */
[----:B------:R0:W2:Y:S01]  /*0ce0*/  @!P3 LDG.E.EL.U16 R43, [R58.64] ;  /* 0x000000083a2bb981 */ /* 0x0000a2000c2e1500 */
[----:B------:R-:W-:Y:S01]  /*0cf0*/  ISETP.GE.AND P3, PT, R47, 0x6e00, PT ;  /* 0x00006e002f00780c */ /* 0x000fe20003f66270 */
[----:B------:R-:W-:Y:S01]  /*0d00*/  IMAD R53, R48, -0x500, R47 ;  /* 0xfffffb0030357824 */ /* 0x000fe200078e022f */
[----:B------:R-:W-:Y:S01]  /*0d10*/  PRMT R44, RZ, 0x7610, R44 ;  /* 0x00007610ff2c7816 */ /* 0x000fe2000000002c */
[----:B------:R-:W-:Y:S02]  /*0d20*/  IMAD R63, R54, -0x500, R61 ;  /* 0xfffffb00363f7824 */ /* 0x000fe400078e023d */
[----:B------:R-:W-:Y:S01]  /*0d30*/  IMAD.WIDE R52, R53, R0, c[0x0][0x168] ;  /* 0x00005a0035347625 */ /* 0x000fe200078e0200 */
[----:B------:R-:W-:-:S03]  /*0d40*/  PRMT R47, RZ, 0x7610, R47 ;  /* 0x00007610ff2f7816 */ /* 0x000fc6000000002f */
[----:B------:R-:W-:Y:S01]  /*0d50*/  IMAD R49, R48, UR6, R122 ;  /* 0x0000000630317c24 */ /* 0x000fe2000f8e027a */
[----:B------:R-:W-:Y:S01]  /*0d60*/  PRMT R48, RZ, 0x7610, R48 ;  /* 0x00007610ff307816 */ /* 0x000fe20000000030 */
[CC--:B------:R-:W-:Y:S01]  /*0d70*/  IMAD.WIDE R60, R63.reuse, R0.reuse, c[0x0][0x188] ;  /* 0x000062003f3c7625 */ /* 0x0c0fe200078e0200 */
[----:B------:R-:W-:Y:S01]  /*0d80*/  LOP3.LUT R95, R4, 0x20, R3, 0xfe, !PT ;  /* 0x00000020045f7812 */ /* 0x000fe200078efe03 */
[----:B------:R1:W2:Y:S02]  /*0d90*/  @!P3 LDG.E.EL.U16 R44, [R52.64] ;  /* 0x00000008342cb981 */ /* 0x0002a4000c2e1500 */
[----:B------:R-:W-:Y:S01]  /*0da0*/  IMAD.WIDE R62, R63, R0, c[0x0][0x190] ;  /* 0x000064003f3e7625 */ /* 0x000fe200078e0200 */
[----:B------:R-:W-:Y:S01]  /*0db0*/  MOV R45, RZ ;  /* 0x000000ff002d7202 */ /* 0x000fe20000000f00 */
[----:B------:R1:W2:Y:S01]  /*0dc0*/  @!P3 LDG.E.EL.U16 R47, [R60.64] ;  /* 0x000000083c2fb981 */ /* 0x0002a2000c2e1500 */
[----:B------:R-:W-:Y:S01]  /*0dd0*/  MOV R46, RZ ;  /* 0x000000ff002e7202 */ /* 0x000fe20000000f00 */
[----:B0-----:R-:W-:-:S02]  /*0de0*/  IMAD.WIDE R56, R49, R16, c[0x0][0x178] ;  /* 0x00005e0031387625 */ /* 0x001fc400078e0210 */
[----:B------:R0:W2:Y:S02]  /*0df0*/  @!P3 LDG.E.EL.U16 R48, [R62.64] ;  /* 0x000000083e30b981 */ /* 0x0000a4000c2e1500 */
[----:B-1----:R-:W-:Y:S01]  /*0e00*/  IMAD.HI R53, R55, 0x66666667, RZ ;  /* 0x6666666737357827 */ /* 0x002fe200078e02ff */
[----:B------:R-:W-:Y:S01]  /*0e10*/  ISETP.LT.AND P3, PT, R95, 0x6e00, !P0 ;  /* 0x00006e005f00780c */ /* 0x000fe20004761270 */
[----:B------:R1:W2:Y:S02]  /*0e20*/  @P4 LDG.E.EL R45, [R56.64] ;  /* 0x00000008382d4981 */ /* 0x0002a4000c2e1900 */
[----:B------:R-:W-:Y:S01]  /*0e30*/  IMAD.WIDE R58, R49, R16, c[0x0][0x180] ;  /* 0x00006000313a7625 */ /* 0x000fe200078e0210 */
[----:B------:R-:W-:-:S03]  /*0e40*/  SHF.R.U32.HI R54, RZ, 0x1f, R53 ;  /* 0x0000001fff367819 */ /* 0x000fc60000011635 */
[----:B------:R-:W-:Y:S01]  /*0e50*/  IMAD R67, R95, UR6, R122 ;  /* 0x000000065f437c24 */ /* 0x000fe2000f8e027a */
[----:B------:R-:W-:Y:S01]  /*0e60*/  LEA.HI.SX32 R64, R53, R54, 0x17 ;  /* 0x0000003635407211 */ /* 0x000fe200078fbaff */
[----:B------:R0:W2:Y:S01]  /*0e70*/  @P4 LDG.E.EL R46, [R58.64] ;  /* 0x000000083a2e4981 */ /* 0x0000a2000c2e1900 */
[----:B------:R-:W-:Y:S01]  /*0e80*/  PRMT R49, RZ, 0x7610, R49 ;  /* 0x00007610ff317816 */ /* 0x000fe20000000031 */
[-C--:B-1----:R-:W-:Y:S01]  /*0e90*/  IMAD.WIDE R56, R65, R0.reuse, c[0x0][0x170] ;  /* 0x00005c0041387625 */ /* 0x082fe200078e0200 */
[----:B------:R-:W-:Y:S02]  /*0ea0*/  PRMT R50, RZ, 0x7610, R50 ;  /* 0x00007610ff327816 */ /* 0x000fe40000000032 */
[----:B------:R-:W-:Y:S01]  /*0eb0*/  PRMT R51, RZ, 0x7610, R51 ;  /* 0x00007610ff337816 */ /* 0x000fe20000000033 */
[CC--:B------:R-:W-:Y:S01]  /*0ec0*/  IMAD.WIDE R60, R67.reuse, R0.reuse, c[0x0][0x170] ;  /* 0x00005c00433c7625 */ /* 0x0c0fe200078e0200 */
[----:B------:R-:W-:Y:S01]  /*0ed0*/  LOP3.LUT R97, R4, 0x28, R3, 0xfe, !PT ;  /* 0x0000002804617812 */ /* 0x000fe200078efe03 */
[----:B------:R1:W2:Y:S02]  /*0ee0*/  @P2 LDG.E.EL.U16 R49, [R56.64] ;  /* 0x0000000838312981 */ /* 0x0002a4000c2e1500 */
[----:B0-----:R-:W-:-:S04]  /*0ef0*/  IMAD.WIDE R58, R67, R0, c[0x0][0x160] ;  /* 0x00005800433a7625 */ /* 0x001fc800078e0200 */
[----:B------:R-:W-:-:S04]  /*0f00*/  IMAD.HI R68, R69, 0x66666667, RZ ;  /* 0x6666666745447827 */ /* 0x000fc800078e02ff */
[----:B------:R-:W-:Y:S01]  /*0f10*/  IMAD.HI R66, R55, 0x66666667, RZ ;  /* 0x6666666737427827 */ /* 0x000fe200078e02ff */
[----:B------:R-:W-:Y:S01]  /*0f20*/  ISETP.LT.AND P4, PT, R97, 0x6e00, !P0 ;  /* 0x00006e006100780c */ /* 0x000fe20004781270 */
[----:B------:R0:W2:Y:S02]  /*0f30*/  @P3 LDG.E.EL.U16 R50, [R58.64] ;  /* 0x000000083a323981 */ /* 0x0000a4000c2e1500 */
[----:B------:R-:W-:Y:S01]  /*0f40*/  IMAD R65, R64, UR6, R122 ;  /* 0x0000000640417c24 */ /* 0x000fe2000f8e027a */
[----:B------:R-:W-:Y:S01]  /*0f50*/  MOV R53, RZ ;  /* 0x000000ff00357202 */ /* 0x000fe20000000f00 */
[----:B------:R3:W2:Y:S01]  /*0f60*/  @P3 LDG.E.EL.U16 R51, [R60.64] ;  /* 0x000000083c333981 */ /* 0x0006a2000c2e1500 */
[----:B------:R-:W-:Y:S02]  /*0f70*/  MOV R54, RZ ;  /* 0x000000ff00367202 */ /* 0x000fe40000000f00 */
[----:B-1----:R-:W-:Y:S02]  /*0f80*/  SHF.R.U32.HI R57, RZ, 0x1f, R68 ;  /* 0x0000001fff397819 */ /* 0x002fe40000011644 */
[----:B------:R-:W-:Y:S01]  /*0f90*/  SHF.R.U32.HI R67, RZ, 0x1f, R66 ;  /* 0x0000001fff437819 */ /* 0x000fe20000011642 */
[----:B0-----:R-:W-:Y:S01]  /*0fa0*/  IMAD.WIDE R58, R65, R16, c[0x0][0x178] ;  /* 0x00005e00413a7625 */ /* 0x001fe200078e0210 */
[----:B------:R-:W-:-:S03]  /*0fb0*/  LEA.HI.SX32 R70, R68, R57, 0x17 ;  /* 0x0000003944467211 */ /* 0x000fc600078fbaff */
[----:B---3--:R-:W-:Y:S01]  /*0fc0*/  IMAD.WIDE R60, R65, R16, c[0x0][0x180] ;  /* 0x00006000413c7625 */ /* 0x008fe200078e0210 */
[----:B------:R-:W-:Y:S01]  /*0fd0*/  LEA.HI.SX32 R66, R66, R67, 0x17 ;  /* 0x0000004342427211 */ /* 0x000fe200078fbaff */
[----:B------:R0:W3:Y:S01]  /*0fe0*/  @P5 LDG.E.EL R53, [R58.64] ;  /* 0x000000083a355981 */ /* 0x0000e2000c2e1900 */
[----:B------:R-:W-:Y:S01]  /*0ff0*/  LOP3.LUT R57, R4, 0x10, R3, 0xfe, !PT ;  /* 0x0000001004397812 */ /* 0x000fe200078efe03 */
[----:B------:R-:W-:Y:S01]  /*1000*/  IMAD R79, R97, UR6, R122 ;  /* 0x00000006614f7c24 */ /* 0x000fe2000f8e027a */
[----:B------:R-:W-:Y:S01]  /*1010*/  PRMT R52, RZ, 0x7610, R52 ;  /* 0x00007610ff347816 */ /* 0x000fe20000000034 */
[----:B------:R1:W2:Y:S01]  /*1020*/  @P5 LDG.E.EL R54, [R60.64] ;  /* 0x000000083c365981 */ /* 0x0002a2000c2e1900 */
[----:B------:R-:W-:Y:S01]  /*1030*/  ISETP.GE.AND P5, PT, R55, 0x6e00, PT ;  /* 0x00006e003700780c */ /* 0x000fe20003fa6270 */
[----:B------:R-:W-:-:S04]  /*1040*/  IMAD.WIDE R62, R79, R0, c[0x0][0x160] ;  /* 0x000058004f3e7625 */ /* 0x000fc800078e0200 */
[----:B------:R-:W-:Y:S01]  /*1050*/  IMAD R65, R66, -0x500, R57 ;  /* 0xfffffb0042417824 */ /* 0x000fe200078e0239 */
[----:B------:R0:W2:Y:S01]  /*1060*/  @P4 LDG.E.EL.U16 R52, [R62.64] ;  /* 0x000000083e344981 */ /* 0x0000a2000c2e1500 */
[--C-:B------:R-:W-:Y:S01]  /*1070*/  IMAD R67, R64, -0x500, R55.reuse ;  /* 0xfffffb0040437824 */ /* 0x100fe200078e0237 */
[----:B------:R-:W-:Y:S02]  /*1080*/  PRMT R55, RZ, 0x7610, R55 ;  /* 0x00007610ff377816 */ /* 0x000fe40000000037 */
[----:B------:R-:W-:Y:S01]  /*1090*/  PRMT R56, RZ, 0x7610, R56 ;  /* 0x00007610ff387816 */ /* 0x000fe20000000038 */
[-C--:B------:R-:W-:Y:S01]  /*10a0*/  IMAD.WIDE R66, R67, R0.reuse, c[0x0][0x168] ;  /* 0x00005a0043427625 */ /* 0x080fe200078e0200 */
[----:B------:R-:W-:Y:S02]  /*10b0*/  PRMT R57, RZ, 0x7610, R57 ;  /* 0x00007610ff397816 */ /* 0x000fe40000000039 */
[----:B------:R-:W-:Y:S01]  /*10c0*/  SHF.R.U32.HI R71, RZ, 0x1f, R68 ;  /* 0x0000001fff477819 */ /* 0x000fe20000011644 */
[CC--:B0-----:R-:W-:Y:S01]  /*10d0*/  IMAD.WIDE R62, R65.reuse, R0.reuse, c[0x0][0x188] ;  /* 0x00006200413e7625 */ /* 0x0c1fe200078e0200 */
[----:B------:R0:W2:Y:S03]  /*10e0*/  @!P5 LDG.E.EL.U16 R55, [R66.64] ;  /* 0x000000084237d981 */ /* 0x0000a6000c2e1500 */
[-C--:B------:R-:W-:Y:S01]  /*10f0*/  IMAD.WIDE R64, R65, R0.reuse, c[0x0][0x190] ;  /* 0x0000640041407625 */ /* 0x080fe200078e0200 */
[----:B------:R-:W-:Y:S01]  /*1100*/  LEA.HI.SX32 R71, R68, R71, 0x17 ;  /* 0x0000004744477211 */ /* 0x000fe200078fbaff */
[----:B------:R0:W2:Y:S04]  /*1110*/  @!P5 LDG.E.EL.U16 R56, [R62.64] ;  /* 0x000000083e38d981 */ /* 0x0000a8000c2e1500 */
[----:B------:R0:W2:Y:S01]  /*1120*/  @!P5 LDG.E.EL.U16 R57, [R64.64] ;  /* 0x000000084039d981 */ /* 0x0000a2000c2e1500 */
[----:B------:R-:W-:Y:S01]  /*1130*/  ISETP.GE.AND P5, PT, R69, 0x6e00, PT ;  /* 0x00006e004500780c */ /* 0x000fe20003fa6270 */
[C---:B------:R-:W-:Y:S01]  /*1140*/  IMAD R75, R71.reuse, -0x500, R69 ;  /* 0xfffffb00474b7824 */ /* 0x040fe200078e0245 */
[----:B------:R-:W-:Y:S01]  /*1150*/  PRMT R58, RZ, 0x7610, R58 ;  /* 0x00007610ff3a7816 */ /* 0x000fe2000000003a */
[----:B------:R-:W-:Y:S01]  /*1160*/  IMAD R71, R71, UR6, R122 ;  /* 0x0000000647477c24 */ /* 0x000fe2000f8e027a */
[----:B------:R-:W-:Y:S01]  /*1170*/  LOP3.LUT R73, R4, 0x14, R3, 0xfe, !PT ;  /* 0x0000001404497812 */ /* 0x000fe200078efe03 */
[----:B------:R-:W-:Y:S01]  /*1180*/  IMAD.WIDE R74, R75, R0, c[0x0][0x168] ;  /* 0x00005a004b4a7625 */ /* 0x000fe200078e0200 */
[----:B------:R-:W-:-:S02]  /*1190*/  MOV R59, RZ ;  /* 0x000000ff003b7202 */ /* 0x000fc40000000f00 */
[----:B-1----:R-:W-:Y:S01]  /*11a0*/  MOV R60, RZ ;  /* 0x000000ff003c7202 */ /* 0x002fe20000000f00 */
[----:B------:R-:W-:Y:S01]  /*11b0*/  IMAD.WIDE R68, R71, R16, c[0x0][0x178] ;  /* 0x00005e0047447625 */ /* 0x000fe200078e0210 */
[----:B------:R-:W-:-:S03]  /*11c0*/  LOP3.LUT R103, R4, 0x2c, R3, 0xfe, !PT ;  /* 0x0000002c04677812 */ /* 0x000fc600078efe03 */
[----:B0-----:R-:W-:Y:S01]  /*11d0*/  IMAD.WIDE R66, R71, R16, c[0x0][0x180] ;  /* 0x0000600047427625 */ /* 0x001fe200078e0210 */
[----:B------:R0:W2:Y:S03]  /*11e0*/  @!P5 LDG.E.EL.U16 R58, [R74.64] ;  /* 0x000000084a3ad981 */ /* 0x0000a6000c2e1500 */
[----:B------:R-:W-:Y:S01]  /*11f0*/  IMAD R73, R70, -0x500, R73 ;  /* 0xfffffb0046497824 */ /* 0x000fe200078e0249 */
[----:B------:R-:W-:Y:S01]  /*1200*/  PRMT R61, RZ, 0x7610, R61 ;  /* 0x00007610ff3d7816 */ /* 0x000fe2000000003d */
[----:B------:R1:W2:Y:S01]  /*1210*/  @P6 LDG.E.EL R59, [R68.64] ;  /* 0x00000008443b6981 */ /* 0x0002a2000c2e1900 */
[----:B------:R-:W-:Y:S01]  /*1220*/  PRMT R70, RZ, 0x7610, R70 ;  /* 0x00007610ff467816 */ /* 0x000fe20000000046 */
[-C--:B------:R-:W-:Y:S02]  /*1230*/  IMAD.WIDE R64, R73, R0.reuse, c[0x0][0x188] ;  /* 0x0000620049407625 */ /* 0x080fe400078e0200 */
[----:B------:R1:W2:Y:S02]  /*1240*/  @P6 LDG.E.EL R60, [R66.64] ;  /* 0x00000008423c6981 */ /* 0x0002a4000c2e1900 */
[----:B0-----:R-:W-:Y:S01]  /*1250*/  IMAD.HI R75, R77, 0x66666667, RZ ;  /* 0x666666674d4b7827 */ /* 0x001fe200078e02ff */
[----:B------:R-:W-:Y:S01]  /*1260*/  ISETP.LT.AND P6, PT, R103, 0x6e00, !P0 ;  /* 0x00006e006700780c */ /* 0x000fe200047c1270 */
[----:B------:R0:W2:Y:S02]  /*1270*/  @!P5 LDG.E.EL.U16 R61, [R64.64] ;  /* 0x00000008403dd981 */ /* 0x0000a4000c2e1500 */
[----:B------:R-:W-:Y:S01]  /*1280*/  IMAD.WIDE R62, R73, R0, c[0x0][0x190] ;  /* 0x00006400493e7625 */ /* 0x000fe200078e0200 */
[----:B------:R-:W-:-:S02]  /*1290*/  LOP3.LUT R107, R4, 0x30, R3, 0xfe, !PT ;  /* 0x00000030046b7812 */ /* 0x000fc400078efe03 */
[----:B------:R-:W-:Y:S01]  /*12a0*/  SHF.R.U32.HI R76, RZ, 0x1f, R75 ;  /* 0x0000001fff4c7819 */ /* 0x000fe2000001164b */
[--C-:B-1----:R-:W-:Y:S01]  /*12b0*/  IMAD R67, R103, UR6, R122.reuse ;  /* 0x0000000667437c24 */ /* 0x102fe2000f8e027a */
[----:B------:R1:W2:Y:S01]  /*12c0*/  @!P5 LDG.E.EL.U16 R70, [R62.64] ;  /* 0x000000083e46d981 */ /* 0x0002a2000c2e1500 */
[----:B------:R-:W-:Y:S02]  /*12d0*/  ISETP.LT.AND P5, PT, R107, 0x6e00, !P0 ;  /* 0x00006e006b00780c */ /* 0x000fe400047a1270 */
[----:B------:R-:W-:Y:S01]  /*12e0*/  LEA.HI.SX32 R78, R75, R76, 0x17 ;  /* 0x0000004c4b4e7211 */ /* 0x000fe200078fbaff */
[----:B0-----:R-:W-:Y:S01]  /*12f0*/  IMAD.WIDE R64, R79, R0, c[0x0][0x170] ;  /* 0x00005c004f407625 */ /* 0x001fe200078e0200 */
[----:B------:R-:W-:Y:S02]  /*1300*/  PRMT R71, RZ, 0x7610, R71 ;  /* 0x00007610ff477816 */ /* 0x000fe40000000047 */
[----:B------:R-:W-:Y:S01]  /*1310*/  PRMT R73, RZ, 0x7610, R73 ;  /* 0x00007610ff497816 */ /* 0x000fe20000000049 */
[----:B------:R-:W-:-:S02]  /*1320*/  IMAD R91, R107, UR6, R122 ;  /* 0x000000066b5b7c24 */ /* 0x000fc4000f8e027a */
[-C--:B-1----:R-:W-:Y:S01]  /*1330*/  IMAD.WIDE R62, R67, R0.reuse, c[0x0][0x170] ;  /* 0x00005c00433e7625 */ /* 0x082fe200078e0200 */
[----:B------:R-:W-:Y:S01]  /*1340*/  PRMT R74, RZ, 0x7610, R74 ;  /* 0x00007610ff4a7816 */ /* 0x000fe2000000004a */
[----:B------:R0:W2:Y:S02]  /*1350*/  @P4 LDG.E.EL.U16 R71, [R64.64] ;  /* 0x0000000840474981 */ /* 0x0000a4000c2e1500 */
[----:B------:R-:W-:Y:S01]  /*1360*/  IMAD.HI R82, R77, 0x66666667, RZ ;  /* 0x666666674d527827 */ /* 0x000fe200078e02ff */
[----:B------:R-:W-:Y:S01]  /*1370*/  MOV R75, RZ ;  /* 0x000000ff004b7202 */ /* 0x000fe20000000f00 */
[----:B------:R1:W2:Y:S02]  /*1380*/  @P6 LDG.E.EL.U16 R73, [R62.64] ;  /* 0x000000083e496981 */ /* 0x0002a4000c2e1500 */
[----:B------:R-:W-:Y:S01]  /*1390*/  IMAD R79, R78, UR6, R122 ;  /* 0x000000064e4f7c24 */ /* 0x000fe2000f8e027a */
[----:B------:R-:W-:Y:S01]  /*13a0*/  MOV R76, RZ ;  /* 0x000000ff004c7202 */ /* 0x000fe20000000f00 */
[----:B------:R-:W-:Y:S01]  /*13b0*/  IMAD.WIDE R68, R67, R0, c[0x0][0x160] ;  /* 0x0000580043447625 */ /* 0x000fe200078e0200 */
[----:B------:R-:W-:-:S03]  /*13c0*/  SHF.R.U32.HI R85, RZ, 0x1f, R82 ;  /* 0x0000001fff557819 */ /* 0x000fc60000011652 */
[----:B------:R-:W-:Y:S01]  /*13d0*/  IMAD.WIDE R66, R91, R0, c[0x0][0x160] ;  /* 0x000058005b427625 */ /* 0x000fe200078e0200 */
[----:B------:R-:W-:-:S03]  /*13e0*/  PRMT R72, RZ, 0x7610, R72 ;  /* 0x00007610ff487816 */ /* 0x000fc60000000048 */
[CC--:B0-----:R-:W-:Y:S01]  /*13f0*/  IMAD.WIDE R64, R79.reuse, R16.reuse, c[0x0][0x178] ;  /* 0x00005e004f407625 */ /* 0x0c1fe200078e0210 */
[----:B------:R0:W2:Y:S03]  /*1400*/  @P5 LDG.E.EL.U16 R74, [R66.64] ;  /* 0x00000008424a5981 */ /* 0x0000a6000c2e1500 */
[----:B-1----:R-:W-:Y:S01]  /*1410*/  IMAD.WIDE R62, R79, R16, c[0x0][0x180] ;  /* 0x000060004f3e7625 */ /* 0x002fe200078e0210 */
[----:B------:R-:W-:Y:S01]  /*1420*/  LEA.HI.SX32 R85, R82, R85, 0x17 ;  /* 0x0000005552557211 */ /* 0x000fe200078fbaff */
[----:B------:R1:W2:Y:S04]  /*1430*/  @P1 LDG.E.EL R75, [R64.64] ;  /* 0x00000008404b1981 */ /* 0x0002a8000c2e1900 */
[----:B------:R1:W2:Y:S01]  /*1440*/  @P1 LDG.E.EL R76, [R62.64] ;  /* 0x000000083e4c1981 */ /* 0x0002a2000c2e1900 */
[----:B0-----:R-:W-:-:S02]  /*1450*/  LOP3.LUT R66, R4, 0x18, R3, 0xfe, !PT ;  /* 0x0000001804427812 */ /* 0x001fc400078efe03 */
[----:B------:R-:W-:Y:S01]  /*1460*/  ISETP.GE.AND P1, PT, R77, 0x6e00, PT ;  /* 0x00006e004d00780c */ /* 0x000fe20003f26270 */
[----:B------:R0:W2:Y:S01]  /*1470*/  @P6 LDG.E.EL.U16 R72, [R68.64] ;  /* 0x0000000844486981 */ /* 0x0000a2000c2e1500 */
[----:B------:R-:W-:Y:S01]  /*1480*/  IMAD.HI R80, R83, 0x66666667, RZ ;  /* 0x6666666753507827 */ /* 0x000fe200078e02ff */
[----:B------:R-:W-:-:S03]  /*1490*/  PRMT R79, RZ, 0x7610, R79 ;  /* 0x00007610ff4f7816 */ /* 0x000fc6000000004f */
[--C-:B------:R-:W-:Y:S02]  /*14a0*/  IMAD R67, R78, -0x500, R77.reuse ;  /* 0xfffffb004e437824 */ /* 0x100fe400078e024d */
[----:B------:R-:W-:Y:S02]  /*14b0*/  IMAD R85, R85, -0x500, R66 ;  /* 0xfffffb0055557824 */ /* 0x000fe400078e0242 */
[----:B0-----:R-:W-:Y:S01]  /*14c0*/  IMAD.HI R68, R83, 0x66666667, RZ ;  /* 0x6666666753447827 */ /* 0x001fe200078e02ff */
[----:B------:R-:W-:Y:S02]  /*14d0*/  PRMT R77, RZ, 0x7610, R77 ;  /* 0x00007610ff4d7816 */ /* 0x000fe4000000004d */
[----:B------:R-:W-:Y:S01]  /*14e0*/  PRMT R78, RZ, 0x7610, R78 ;  /* 0x00007610ff4e7816 */ /* 0x000fe2000000004e */
[-C--:B------:R-:W-:Y:S01]  /*14f0*/  IMAD.WIDE R66, R67, R0.reuse, c[0x0][0x168] ;  /* 0x00005a0043427625 */ /* 0x080fe200078e0200 */
[----:B------:R-:W-:Y:S02]  /*1500*/  SHF.R.U32.HI R81, RZ, 0x1f, R80 ;  /* 0x0000001fff517819 */ /* 0x000fe40000011650 */
[----:B------:R-:W-:Y:S01]  /*1510*/  SHF.R.U32.HI R69, RZ, 0x1f, R68 ;  /* 0x0000001fff457819 */ /* 0x000fe20000011644 */
[----:B-1----:R-:W-:-:S04]  /*1520*/  IMAD.WIDE R64, R85, R0, c[0x0][0x188] ;  /* 0x0000620055407625 */ /* 0x002fc800078e0200 */
[----:B------:R-:W-:Y:S01]  /*1530*/  IMAD.WIDE R62, R85, R0, c[0x0][0x190] ;  /* 0x00006400553e7625 */ /* 0x000fe200078e0200 */
[----:B------:R-:W-:Y:S01]  /*1540*/  LEA.HI.SX32 R81, R80, R81, 0x17 ;  /* 0x0000005150517211 */ /* 0x000fe200078fbaff */
[----:B------:R0:W2:Y:S01]  /*1550*/  @!P1 LDG.E.EL.U16 R77, [R66.64] ;  /* 0x00000008424d9981 */ /* 0x0000a2000c2e1500 */
[----:B------:R-:W-:Y:S02]  /*1560*/  LEA.HI.SX32 R69, R68, R69, 0x17 ;  /* 0x0000004544457211 */ /* 0x000fe400078fbaff */
[----:B------:R-:W-:Y:S01]  /*1570*/  LOP3.LUT R80, R4, 0x1c, R3, 0xfe, !PT ;  /* 0x0000001c04507812 */ /* 0x000fe200078efe03 */
[----:B------:R1:W2:Y:S04]  /*1580*/  @!P1 LDG.E.EL.U16 R78, [R64.64] ;  /* 0x00000008404e9981 */ /* 0x0002a8000c2e1500 */
[----:B------:R1:W2:Y:S01]  /*1590*/  @!P1 LDG.E.EL.U16 R79, [R62.64] ;  /* 0x000000083e4f9981 */ /* 0x0002a2000c2e1500 */
[----:B------:R-:W-:Y:S01]  /*15a0*/  ISETP.GE.AND P1, PT, R83, 0x6e00, PT ;  /* 0x00006e005300780c */ /* 0x000fe20003f26270 */
[----:B------:R-:W-:-:S02]  /*15b0*/  IMAD R85, R69, UR6, R122 ;  /* 0x0000000645557c24 */ /* 0x000fc4000f8e027a */
[--C-:B------:R-:W-:Y:S02]  /*15c0*/  IMAD R87, R81, -0x500, R80.reuse ;  /* 0xfffffb0051577824 */ /* 0x100fe400078e0250 */
[--C-:B------:R-:W-:Y:S01]  /*15d0*/  IMAD R89, R69, -0x500, R83.reuse ;  /* 0xfffffb0045597824 */ /* 0x100fe200078e0253 */
[----:B------:R-:W-:Y:S01]  /*15e0*/  MOV R82, RZ ;  /* 0x000000ff00527202 */ /* 0x000fe20000000f00 */
[----:B0-----:R-:W-:Y:S01]  /*15f0*/  IMAD.WIDE R66, R85, R16, c[0x0][0x180] ;  /* 0x0000600055427625 */ /* 0x001fe200078e0210 */
[----:B------:R-:W-:Y:S02]  /*1600*/  PRMT R80, RZ, 0x7610, R80 ;  /* 0x00007610ff507816 */ /* 0x000fe40000000050 */
[----:B------:R-:W-:Y:S01]  /*1610*/  PRMT R83, RZ, 0x7610, R83 ;  /* 0x00007610ff537816 */ /* 0x000fe20000000053 */
[-C--:B------:R-:W-:Y:S01]  /*1620*/  IMAD.WIDE R88, R89, R0.reuse, c[0x0][0x168] ;  /* 0x00005a0059587625 */ /* 0x080fe200078e0200 */
[----:B------:R-:W-:Y:S01]  /*1630*/  PRMT R84, RZ, 0x7610, R84 ;  /* 0x00007610ff547816 */ /* 0x000fe20000000054 */
[----:B------:R0:W2:Y:S01]  /*1640*/  @P2 LDG.E.EL R82, [R66.64] ;  /* 0x0000000842522981 */ /* 0x0000a2000c2e1900 */
[C-C-:B------:R-:W-:Y:S01]  /*1650*/  LOP3.LUT R115, R4.reuse, 0x34, R3.reuse, 0xfe, !PT ;  /* 0x0000003404737812 */ /* 0x140fe200078efe03 */
[CC--:B-1----:R-:W-:Y:S01]  /*1660*/  IMAD.WIDE R64, R87.reuse, R0.reuse, c[0x0][0x188] ;  /* 0x0000620057407625 */ /* 0x0c2fe200078e0200 */
[----:B------:R-:W-:Y:S01]  /*1670*/  MOV R81, RZ ;  /* 0x000000ff00517202 */ /* 0x000fe20000000f00 */
[----:B------:R1:W2:Y:S02]  /*1680*/  @!P1 LDG.E.EL.U16 R80, [R88.64] ;  /* 0x0000000858509981 */ /* 0x0002a4000c2e1500 */
[----:B------:R-:W-:Y:S01]  /*1690*/  IMAD.WIDE R62, R87, R0, c[0x0][0x190] ;  /* 0x00006400573e7625 */ /* 0x000fe200078e0200 */
[----:B------:R-:W-:Y:S01]  /*16a0*/  LOP3.LUT R119, R4, 0x38, R3, 0xfe, !PT ;  /* 0x0000003804777812 */ /* 0x000fe200078efe03 */
[----:B------:R1:W2:Y:S02]  /*16b0*/  @!P1 LDG.E.EL.U16 R83, [R64.64] ;  /* 0x0000000840539981 */ /* 0x0002a4000c2e1500 */
[----:B------:R-:W-:-:S02]  /*16c0*/  IMAD.WIDE R68, R85, R16, c[0x0][0x178] ;  /* 0x00005e0055447625 */ /* 0x000fc400078e0210 */
[----:B------:R1:W2:Y:S01]  /*16d0*/  @!P1 LDG.E.EL.U16 R84, [R62.64] ;  /* 0x000000083e549981 */ /* 0x0002a2000c2e1500 */
[----:B------:R-:W-:Y:S01]  /*16e0*/  ISETP.LT.AND P1, PT, R119, 0x6e00, !P0 ;  /* 0x00006e007700780c */ /* 0x000fe20004721270 */
[----:B0-----:R-:W-:Y:S02]  /*16f0*/  IMAD R67, R115, UR6, R122 ;  /* 0x0000000673437c24 */ /* 0x001fe4000f8e027a */
[----:B------:R-:W-:Y:S01]  /*1700*/  IMAD.HI R66, R95, 0x66666667, RZ ;  /* 0x666666675f427827 */ /* 0x000fe200078e02ff */
[----:B------:R0:W2:Y:S01]  /*1710*/  @P2 LDG.E.EL R81, [R68.64] ;  /* 0x0000000844512981 */ /* 0x0000a2000c2e1900 */
[----:B------:R-:W-:Y:S02]  /*1720*/  ISETP.LT.AND P2, PT, R115, 0x6e00, !P0 ;  /* 0x00006e007300780c */ /* 0x000fe40004741270 */
[----:B------:R-:W-:-:S04]  /*1730*/  IMAD.WIDE R92, R67, R0, c[0x0][0x160] ;  /* 0x00005800435c7625 */ /* 0x000fc800078e0200 */
[----:B-1----:R-:W-:Y:S01]  /*1740*/  IMAD.WIDE R62, R67, R0, c[0x0][0x170] ;  /* 0x00005c00433e7625 */ /* 0x002fe200078e0200 */
[----:B------:R-:W-:-:S03]  /*1750*/  SHF.R.U32.HI R67, RZ, 0x1f, R66 ;  /* 0x0000001fff437819 */ /* 0x000fc60000011642 */
[----:B------:R-:W-:Y:S02]  /*1760*/  IMAD R99, R119, UR6, R122 ;  /* 0x0000000677637c24 */ /* 0x000fe4000f8e027a */
[----:B------:R-:W-:Y:S01]  /*1770*/  IMAD.HI R96, R95, 0x66666667, RZ ;  /* 0x666666675f607827 */ /* 0x000fe200078e02ff */
[----:B------:R-:W-:Y:S02]  /*1780*/  PRMT R88, RZ, 0x7610, R88 ;  /* 0x00007610ff587816 */ /* 0x000fe40000000058 */
[----:B------:R-:W-:Y:S01]  /*1790*/  LEA.HI.SX32 R94, R66, R67, 0x17 ;  /* 0x00000043425e7211 */ /* 0x000fe200078fbaff */
[CC--:B0-----:R-:W-:Y:S01]  /*17a0*/  IMAD.WIDE R68, R99.reuse, R0.reuse, c[0x0][0x160] ;  /* 0x0000580063447625 */ /* 0x0c1fe200078e0200 */
[----:B------:R-:W-:Y:S02]  /*17b0*/  PRMT R85, RZ, 0x7610, R85 ;  /* 0x00007610ff557816 */ /* 0x000fe40000000055 */
[----:B------:R-:W-:Y:S01]  /*17c0*/  PRMT R87, RZ, 0x7610, R87 ;  /* 0x00007610ff577816 */ /* 0x000fe20000000057 */
[-C--:B------:R-:W-:Y:S01]  /*17d0*/  IMAD.WIDE R66, R99, R0.reuse, c[0x0][0x170] ;  /* 0x00005c0063427625 */ /* 0x080fe200078e0200 */
[----:B------:R-:W-:Y:S01]  /*17e0*/  SHF.R.U32.HI R99, RZ, 0x1f, R96 ;  /* 0x0000001fff637819 */ /* 0x000fe20000011660 */
[----:B------:R0:W3:Y:S02]  /*17f0*/  @P1 LDG.E.EL.U16 R88, [R68.64] ;  /* 0x0000000844581981 */ /* 0x0000e4000c2e1500 */
[----:B------:R-:W-:Y:S01]  /*1800*/  IMAD.WIDE R64, R91, R0, c[0x0][0x170] ;  /* 0x00005c005b407625 */ /* 0x000fe200078e0200 */
[----:B------:R-:W-:Y:S01]  /*1810*/  LEA.HI.SX32 R99, R96, R99, 0x17 ;  /* 0x0000006360637211 */ /* 0x000fe200078fbaff */
[----:B------:R1:W3:Y:S02]  /*1820*/  @P2 LDG.E.EL.U16 R87, [R62.64] ;  /* 0x000000083e572981 */ /* 0x0002e4000c2e1500 */
[----:B------:R-:W-:Y:S01]  /*1830*/  IMAD R101, R94, UR6, R122 ;  /* 0x000000065e657c24 */ /* 0x000fe2000f8e027a */
[----:B------:R-:W-:Y:S01]  /*1840*/  MOV R89, RZ ;  /* 0x000000ff00597202 */ /* 0x000fe20000000f00 */
[----:B------:R4:W3:Y:S01]  /*1850*/  @P5 LDG.E.EL.U16 R85, [R64.64] ;  /* 0x0000000840555981 */ /* 0x0008e2000c2e1500 */
[----:B0-----:R-:W-:-:S02]  /*1860*/  LOP3.LUT R68, R4, 0x20, R3, 0xfe, !PT ;  /* 0x0000002004447812 */ /* 0x001fc400078efe03 */
[----:B------:R-:W-:Y:S01]  /*1870*/  MOV R91, RZ ;  /* 0x000000ff005b7202 */ /* 0x000fe20000000f00 */
[----:B-1----:R-:W-:-:S04]  /*1880*/  IMAD.WIDE R62, R101, R16, c[0x0][0x180] ;  /* 0x00006000653e7625 */ /* 0x002fc800078e0210 */
[----:B----4-:R-:W-:Y:S01]  /*1890*/  IMAD.WIDE R64, R101, R16, c[0x0][0x178] ;  /* 0x00005e0065407625 */ /* 0x010fe200078e0210 */
[----:B------:R0:W4:Y:S03]  /*18a0*/  @P3 LDG.E.EL R91, [R62.64] ;  /* 0x000000083e5b3981 */ /* 0x000126000c2e1900 */
[----:B------:R-:W-:Y:S01]  /*18b0*/  IMAD R101, R99, -0x500, R68 ;  /* 0xfffffb0063657824 */ /* 0x000fe200078e0244 */
[----:B------:R1:W3:Y:S01]  /*18c0*/  @P3 LDG.E.EL R89, [R64.64] ;  /* 0x0000000840593981 */ /* 0x0002e2000c2e1900 */
[----:B------:R-:W-:Y:S01]  /*18d0*/  IMAD.HI R68, R97, 0x66666667, RZ ;  /* 0x6666666761447827 */ /* 0x000fe200078e02ff */
[----:B------:R-:W-:Y:S02]  /*18e0*/  PRMT R86, RZ, 0x7610, R86 ;  /* 0x00007610ff567816 */ /* 0x000fe40000000056 */
[----:B------:R-:W-:Y:S02]  /*18f0*/  ISETP.GE.AND P3, PT, R95, 0x6e00, PT ;  /* 0x00006e005f00780c */ /* 0x000fe40003f66270 */
[----:B------:R-:W-:-:S02]  /*1900*/  PRMT R90, RZ, 0x7610, R90 ;  /* 0x00007610ff5a7816 */ /* 0x000fc4000000005a */
[----:B------:R-:W-:Y:S01]  /*1910*/  SHF.R.U32.HI R69, RZ, 0x1f, R68 ;  /* 0x0000001fff457819 */ /* 0x000fe20000011644 */
[----:B------:R-:W-:Y:S01]  /*1920*/  IMAD R95, R94, -0x500, R95 ;  /* 0xfffffb005e5f7824 */ /* 0x000fe200078e025f */
[----:B------:R0:W3:Y:S01]  /*1930*/  @P2 LDG.E.EL.U16 R86, [R92.64] ;  /* 0x000000085c562981 */ /* 0x0000e2000c2e1500 */
[----:B------:R-:W-:Y:S01]  /*1940*/  IMAD.HI R96, R103, 0x66666667, RZ ;  /* 0x6666666767607827 */ /* 0x000fe200078e02ff */
[----:B------:R-:W-:Y:S02]  /*1950*/  LEA.HI.SX32 R69, R68, R69, 0x17 ;  /* 0x0000004544457211 */ /* 0x000fe400078fbaff */
[----:B------:R5:W3:Y:S01]  /*1960*/  @P1 LDG.E.EL.U16 R90, [R66.64] ;  /* 0x00000008425a1981 */ /* 0x000ae2000c2e1500 */
[----:B------:R-:W-:Y:S01]  /*1970*/  PRMT R94, RZ, 0x7610, R94 ;  /* 0x00007610ff5e7816 */ /* 0x000fe2000000005e */
[CC--:B-1----:R-:W-:Y:S01]  /*1980*/  IMAD.WIDE R64, R101.reuse, R0.reuse, c[0x0][0x188] ;  /* 0x0000620065407625 */ /* 0x0c2fe200078e0200 */
[----:B------:R-:W-:Y:S02]  /*1990*/  SHF.R.U32.HI R99, RZ, 0x1f, R96 ;  /* 0x0000001fff637819 */ /* 0x000fe40000011660 */
[----:B0-----:R-:W-:Y:S01]  /*19a0*/  PRMT R92, RZ, 0x7610, R92 ;  /* 0x00007610ff5c7816 */ /* 0x001fe2000000005c */
[----:B------:R-:W-:Y:S01]  /*19b0*/  IMAD.WIDE R62, R101, R0, c[0x0][0x190] ;  /* 0x00006400653e7625 */ /* 0x000fe200078e0200 */
[----:B------:R-:W-:-:S03]  /*19c0*/  PRMT R93, RZ, 0x7610, R93 ;  /* 0x00007610ff5d7816 */ /* 0x000fc6000000005d */
[----:B-----5:R-:W-:Y:S01]  /*19d0*/  IMAD.WIDE R66, R95, R0, c[0x0][0x168] ;  /* 0x00005a005f427625 */ /* 0x020fe200078e0200 */
[----:B------:R0:W5:Y:S03]  /*19e0*/  @!P3 LDG.E.EL.U16 R94, [R62.64] ;  /* 0x000000083e5eb981 */ /* 0x000166000c2e1500 */
[----:B------:R-:W-:Y:S01]  /*19f0*/  IMAD.HI R110, R107, 0x66666667, RZ ;  /* 0x666666676b6e7827 */ /* 0x000fe200078e02ff */
[----:B------:R1:W3:Y:S03]  /*1a00*/  @!P3 LDG.E.EL.U16 R92, [R66.64] ;  /* 0x00000008425cb981 */ /* 0x0002e6000c2e1500 */
[C---:B------:R-:W-:Y:S01]  /*1a10*/  IMAD R105, R69.reuse, -0x500, R97 ;  /* 0xfffffb0045697824 */ /* 0x040fe200078e0261 */
[----:B------:R1:W3:Y:S01]  /*1a20*/  @!P3 LDG.E.EL.U16 R93, [R64.64] ;  /* 0x00000008405db981 */ /* 0x0002e2000c2e1500 */
[----:B------:R-:W-:Y:S01]  /*1a30*/  IMAD R69, R69, UR6, R122 ;  /* 0x0000000645457c24 */ /* 0x000fe2000f8e027a */
[----:B------:R-:W-:-:S02]  /*1a40*/  LEA.HI.SX32 R102, R96, R99, 0x17 ;  /* 0x0000006360667211 */ /* 0x000fc400078fbaff */
[----:B------:R-:W-:Y:S01]  /*1a50*/  ISETP.GE.AND P3, PT, R97, 0x6e00, PT ;  /* 0x00006e006100780c */ /* 0x000fe20003f66270 */
[CC--:B0-----:R-:W-:Y:S01]  /*1a60*/  IMAD.WIDE R62, R69.reuse, R16.reuse, c[0x0][0x180] ;  /* 0x00006000453e7625 */ /* 0x0c1fe200078e0210 */
[----:B------:R-:W-:Y:S02]  /*1a70*/  MOV R96, RZ ;  /* 0x000000ff00607202 */ /* 0x000fe40000000f00 */
[----:B------:R-:W-:Y:S01]  /*1a80*/  SHF.R.U32.HI R99, RZ, 0x1f, R110 ;  /* 0x0000001fff637819 */ /* 0x000fe2000001166e */
[----:B-1----:R-:W-:Y:S01]  /*1a90*/  IMAD.WIDE R66, R69, R16, c[0x0][0x178] ;  /* 0x00005e0045427625 */ /* 0x002fe200078e0210 */
[----:B------:R-:W-:Y:S02]  /*1aa0*/  MOV R95, RZ ;  /* 0x000000ff005f7202 */ /* 0x000fe40000000f00 */
[----:B------:R-:W-:Y:S01]  /*1ab0*/  LEA.HI.SX32 R110, R110, R99, 0x17 ;  /* 0x000000636e6e7211 */ /* 0x000fe200078fbaff */
[----:B------:R0:W5:Y:S01]  /*1ac0*/  @P4 LDG.E.EL R96, [R62.64] ;  /* 0x000000083e604981 */ /* 0x000162000c2e1900 */
[----:B------:R-:W-:Y:S01]  /*1ad0*/  PRMT R97, RZ, 0x7610, R97 ;  /* 0x00007610ff617816 */ /* 0x000fe20000000061 */
[CC--:B------:R-:W-:Y:S01]  /*1ae0*/  IMAD.WIDE R68, R105.reuse, R0.reuse, c[0x0][0x168] ;  /* 0x00005a0069447625 */ /* 0x0c0fe200078e0200 */
[----:B------:R-:W-:Y:S01]  /*1af0*/  PRMT R98, RZ, 0x7610, R98 ;  /* 0x00007610ff627816 */ /* 0x000fe20000000062 */
[----:B------:R1:W5:Y:S01]  /*1b00*/  @P4 LDG.E.EL R95, [R66.64] ;  /* 0x00000008425f4981 */ /* 0x000362000c2e1900 */
[----:B------:R-:W-:Y:S01]  /*1b10*/  PRMT R99, RZ, 0x7610, R99 ;  /* 0x00007610ff637816 */ /* 0x000fe20000000063 */
[----:B------:R-:W-:-:S04]  /*1b20*/  IMAD.WIDE R64, R105, R0, c[0x0][0x188] ;  /* 0x0000620069407625 */ /* 0x000fc800078e0200 */
[----:B0-----:R-:W-:Y:S01]  /*1b30*/  IMAD.WIDE R62, R105, R0, c[0x0][0x190] ;  /* 0x00006400693e7625 */ /* 0x001fe200078e0200 */
[----:B------:R0:W5:Y:S03]  /*1b40*/  @!P3 LDG.E.EL.U16 R97, [R68.64] ;  /* 0x000000084461b981 */ /* 0x000166000c2e1500 */
[----:B------:R-:W-:Y:S01]  /*1b50*/  IMAD R109, R102, UR6, R122 ;  /* 0x00000006666d7c24 */ /* 0x000fe2000f8e027a */
[----:B------:R1:W5:Y:S01]  /*1b60*/  @!P3 LDG.E.EL.U16 R98, [R64.64] ;  /* 0x000000084062b981 */ /* 0x000362000c2e1500 */
[----:B------:R-:W-:Y:S01]  /*1b70*/  CS2R R100, SRZ ;  /* 0x0000000000647805 */ /* 0x000fe2000001ff00 */
[----:B------:R-:W-:Y:S01]  /*1b80*/  ISETP.GE.AND P4, PT, R103, 0x6e00, PT ;  /* 0x00006e006700780c */ /* 0x000fe20003f86270 */
[----:B------:R-:W-:Y:S01]  /*1b90*/  IMAD.HI R114, R115, 0x66666667, RZ ;  /* 0x6666666773727827 */ /* 0x000fe200078e02ff */
[----:B------:R1:W5:Y:S01]  /*1ba0*/  @!P3 LDG.E.EL.U16 R99, [R62.64] ;  /* 0x000000083e63b981 */ /* 0x000362000c2e1500 */
[----:B------:R-:W-:-:S02]  /*1bb0*/  ISETP.GE.AND P3, PT, R107, 0x6e00, PT ;  /* 0x00006e006b00780c */ /* 0x000fc40003f66270 */
[----:B0-----:R-:W-:-:S04]  /*1bc0*/  IMAD.WIDE R68, R109, R16, c[0x0][0x178] ;  /* 0x00005e006d447625 */ /* 0x001fc800078e0210 */
[----:B-1----:R-:W-:Y:S01]  /*1bd0*/  IMAD.WIDE R64, R109, R16, c[0x0][0x180] ;  /* 0x000060006d407625 */ /* 0x002fe200078e0210 */
[----:B------:R0:W5:Y:S03]  /*1be0*/  @P6 LDG.E.EL R100, [R68.64] ;  /* 0x0000000844646981 */ /* 0x000166000c2e1900 */
[----:B------:R-:W-:Y:S01]  /*1bf0*/  IMAD R111, R102, -0x500, R103 ;  /* 0xfffffb00666f7824 */ /* 0x000fe200078e0267 */
[----:B------:R-:W-:Y:S01]  /*1c00*/  SHF.R.U32.HI R63, RZ, 0x1f, R114 ;  /* 0x0000001fff3f7819 */ /* 0x000fe20000011672 */
[C---:B------:R-:W-:Y:S01]  /*1c10*/  IMAD R113, R110.reuse, UR6, R122 ;  /* 0x000000066e717c24 */ /* 0x040fe2000f8e027a */
[----:B------:R1:W5:Y:S01]  /*1c20*/  @P6 LDG.E.EL R101, [R64.64] ;  /* 0x0000000840656981 */ /* 0x000362000c2e1900 */
[----:B------:R-:W-:Y:S01]  /*1c30*/  IMAD R117, R110, -0x500, R107 ;  /* 0xfffffb006e757824 */ /* 0x000fe200078e026b */
[----:B------:R-:W-:Y:S01]  /*1c40*/  PRMT R102, RZ, 0x7610, R102 ;  /* 0x00007610ff667816 */ /* 0x000fe20000000066 */
[----:B------:R-:W-:Y:S01]  /*1c50*/  IMAD.WIDE R108, R111, R0, c[0x0][0x168] ;  /* 0x00005a006f6c7625 */ /* 0x000fe200078e0200 */
[----:B------:R-:W-:-:S02]  /*1c60*/  PRMT R103, RZ, 0x7610, R103 ;  /* 0x00007610ff677816 */ /* 0x000fc40000000067 */
[----:B------:R-:W-:Y:S01]  /*1c70*/  PRMT R104, RZ, 0x7610, R104 ;  /* 0x00007610ff687816 */ /* 0x000fe20000000068 */
[CC--:B------:R-:W-:Y:S01]  /*1c80*/  IMAD.WIDE R66, R111.reuse, R0.reuse, c[0x0][0x188] ;  /* 0x000062006f427625 */ /* 0x0c0fe200078e0200 */
[----:B------:R-:W-:Y:S01]  /*1c90*/  PRMT R107, RZ, 0x7610, R107 ;  /* 0x00007610ff6b7816 */ /* 0x000fe2000000006b */
[----:B------:R0:W5:Y:S02]  /*1ca0*/  @!P4 LDG.E.EL.U16 R102, [R108.64] ;  /* 0x000000086c66c981 */ /* 0x000164000c2e1500 */
[----:B-1----:R-:W-:Y:S01]  /*1cb0*/  IMAD.WIDE R64, R111, R0, c[0x0][0x190] ;  /* 0x000064006f407625 */ /* 0x002fe200078e0200 */
[----:B------:R-:W-:Y:S01]  /*1cc0*/  LEA.HI.SX32 R63, R114, R63, 0x17 ;  /* 0x0000003f723f7211 */ /* 0x000fe200078fbaff */
[----:B------:R1:W5:Y:S02]  /*1cd0*/  @!P4 LDG.E.EL.U16 R103, [R66.64] ;  /* 0x000000084267c981 */ /* 0x000364000c2e1500 */
[CC--:B------:R-:W-:Y:S02]  /*1ce0*/  IMAD.WIDE R110, R113.reuse, R16.reuse, c[0x0][0x178] ;  /* 0x00005e00716e7625 */ /* 0x0c0fe400078e0210 */
[----:B------:R1:W5:Y:S02]  /*1cf0*/  @!P4 LDG.E.EL.U16 R104, [R64.64] ;  /* 0x000000084068c981 */ /* 0x000364000c2e1500 */
[----:B0-----:R-:W-:-:S04]  /*1d00*/  IMAD.WIDE R68, R113, R16, c[0x0][0x180] ;  /* 0x0000600071447625 */ /* 0x001fc800078e0210 */
[----:B------:R-:W-:-:S04]  /*1d10*/  IMAD.WIDE R112, R117, R0, c[0x0][0x168] ;  /* 0x00005a0075707625 */ /* 0x000fc800078e0200 */
[----:B------:R-:W-:Y:S01]  /*1d20*/  IMAD.HI R114, R119, 0x66666667, RZ ;  /* 0x6666666777727827 */ /* 0x000fe200078e02ff */
[----:B------:R0:W5:Y:S01]  /*1d30*/  @!P3 LDG.E.EL.U16 R107, [R112.64] ;  /* 0x00000008706bb981 */ /* 0x000162000c2e1500 */
[----:B------:R-:W-:Y:S02]  /*1d40*/  ISETP.GE.AND P4, PT, R115, 0x6e00, PT ;  /* 0x00006e007300780c */ /* 0x000fe40003f86270 */
[----:B------:R-:W-:Y:S02]  /*1d50*/  MOV R105, RZ ;  /* 0x000000ff00697202 */ /* 0x000fe40000000f00 */
[----:B------:R-:W-:Y:S01]  /*1d60*/  MOV R106, RZ ;  /* 0x000000ff006a7202 */ /* 0x000fe20000000f00 */
[C---:B------:R-:W-:Y:S01]  /*1d70*/  IMAD R115, R63.reuse, -0x500, R115 ;  /* 0xfffffb003f737824 */ /* 0x040fe200078e0273 */
[----:B------:R-:W-:Y:S01]  /*1d80*/  PRMT R108, RZ, 0x7610, R108 ;  /* 0x00007610ff6c7816 */ /* 0x000fe2000000006c */
[----:B------:R-:W-:Y:S01]  /*1d90*/  IMAD R121, R63, UR6, R122 ;  /* 0x000000063f797c24 */ /* 0x000fe2000f8e027a */
[----:B------:R-:W-:-:S02]  /*1da0*/  PRMT R109, RZ, 0x7610, R109 ;  /* 0x00007610ff6d7816 */ /* 0x000fc4000000006d */
[----:B0-----:R-:W-:Y:S01]  /*1db0*/  SHF.R.U32.HI R113, RZ, 0x1f, R114 ;  /* 0x0000001fff717819 */ /* 0x001fe20000011672 */
[CC--:B-1----:R-:W-:Y:S01]  /*1dc0*/  IMAD.WIDE R66, R117.reuse, R0.reuse, c[0x0][0x188] ;  /* 0x0000620075427625 */ /* 0x0c2fe200078e0200 */
[----:B------:R0:W5:Y:S02]  /*1dd0*/  @P5 LDG.E.EL R105, [R110.64] ;  /* 0x000000086e695981 */ /* 0x000164000c2e1900 */
[----:B------:R-:W-:Y:S01]  /*1de0*/  LEA.HI.SX32 R118, R114, R113, 0x17 ;  /* 0x0000007172767211 */ /* 0x000fe200078fbaff */
[-C--:B------:R-:W-:Y:S01]  /*1df0*/  IMAD.WIDE R62, R117, R0.reuse, c[0x0][0x190] ;  /* 0x00006400753e7625 */ /* 0x080fe200078e0200 */
[----:B------:R-:W-:Y:S01]  /*1e00*/  PRMT R112, RZ, 0x7610, R112 ;  /* 0x00007610ff707816 */ /* 0x000fe20000000070 */
[----:B------:R1:W5:Y:S02]  /*1e10*/  @P5 LDG.E.EL R106, [R68.64] ;  /* 0x00000008446a5981 */ /* 0x000364000c2e1900 */
[----:B------:R-:W-:Y:S01]  /*1e20*/  IMAD.WIDE R64, R115, R0, c[0x0][0x168] ;  /* 0x00005a0073407625 */ /* 0x000fe200078e0200 */
[----:B------:R-:W-:Y:S01]  /*1e30*/  LOP3.LUT R124, R4, 0x3c, R3, 0xfe, !PT ;  /* 0x0000003c047c7812 */ /* 0x000fe200078efe03 */
[----:B------:R1:W5:Y:S01]  /*1e40*/  @!P3 LDG.E.EL.U16 R108, [R66.64] ;  /* 0x00000008426cb981 */ /* 0x000362000c2e1500 */
[----:B0-----:R-:W-:Y:S01]  /*1e50*/  CS2R R110, SRZ ;  /* 0x00000000006e7805 */ /* 0x001fe2000001ff00 */
[----:B------:R-:W-:-:S02]  /*1e60*/  IMAD.WIDE R116, R121, R16, c[0x0][0x178] ;  /* 0x00005e0079747625 */ /* 0x000fc400078e0210 */
[----:B------:R0:W5:Y:S02]  /*1e70*/  @!P3 LDG.E.EL.U16 R109, [R62.64] ;  /* 0x000000083e6db981 */ /* 0x000164000c2e1500 */
[----:B-1----:R-:W-:Y:S02]  /*1e80*/  IMAD.WIDE R68, R121, R16, c[0x0][0x180] ;  /* 0x0000600079447625 */ /* 0x002fe400078e0210 */
[----:B------:R1:W5:Y:S02]  /*1e90*/  @!P4 LDG.E.EL.U16 R112, [R64.64] ;  /* 0x000000084070c981 */ /* 0x000364000c2e1500 */
[----:B------:R-:W-:Y:S02]  /*1ea0*/  IMAD R125, R118, UR6, R122 ;  /* 0x00000006767d7c24 */ /* 0x000fe4000f8e027a */
[CC--:B------:R-:W-:Y:S01]  /*1eb0*/  IMAD.WIDE R66, R115.reuse, R0.reuse, c[0x0][0x188] ;  /* 0x0000620073427625 */ /* 0x0c0fe200078e0200 */
[----:B------:R1:W5:Y:S03]  /*1ec0*/  @P2 LDG.E.EL R110, [R116.64] ;  /* 0x00000008746e2981 */ /* 0x000366000c2e1900 */
[----:B0-----:R-:W-:Y:S01]  /*1ed0*/  IMAD.WIDE R62, R115, R0, c[0x0][0x190] ;  /* 0x00006400733e7625 */ /* 0x001fe200078e0200 */
[----:B------:R-:W-:Y:S01]  /*1ee0*/  MOV R115, RZ ;  /* 0x000000ff00737202 */ /* 0x000fe20000000f00 */
[----:B------:R0:W5:Y:S01]  /*1ef0*/  @P2 LDG.E.EL R111, [R68.64] ;  /* 0x00000008446f2981 */ /* 0x000162000c2e1900 */
[----:B------:R-:W-:Y:S01]  /*1f00*/  ISETP.GE.AND P2, PT, R119, 0x6e00, PT ;  /* 0x00006e007700780c */ /* 0x000fe20003f46270 */
[----:B------:R-:W-:-:S04]  /*1f10*/  IMAD.WIDE R120, R125, R16, c[0x0][0x178] ;  /* 0x00005e007d787625 */ /* 0x000fc800078e0210 */
[----:B-1----:R-:W-:Y:S01]  /*1f20*/  IMAD.WIDE R64, R125, R16, c[0x0][0x180] ;  /* 0x000060007d407625 */ /* 0x002fe200078e0210 */
[----:B------:R1:W5:Y:S03]  /*1f30*/  @P1 LDG.E.EL R115, [R120.64] ;  /* 0x0000000878731981 */ /* 0x000366000c2e1900 */
[----:B------:R-:W-:Y:S01]  /*1f40*/  IMAD.HI R125, R124, 0x66666667, RZ ;  /* 0x666666677c7d7827 */ /* 0x000fe200078e02ff */
[----:B------:R-:W-:Y:S02]  /*1f50*/  MOV R116, RZ ;  /* 0x000000ff00747202 */ /* 0x000fe40000000f00 */
[----:B------:R-:W-:Y:S01]  /*1f60*/  PRMT R113, RZ, 0x7610, R113 ;  /* 0x00007610ff717816 */ /* 0x000fe20000000071 */
[----:B------:R-:W-:Y:S01]  /*1f70*/  IMAD R123, R118, -0x500, R119 ;  /* 0xfffffb00767b7824 */ /* 0x000fe200078e0277 */
[----:B------:R-:W-:Y:S02]  /*1f80*/  PRMT R114, RZ, 0x7610, R114 ;  /* 0x00007610ff727816 */ /* 0x000fe40000000072 */
[----:B-1----:R-:W-:Y:S01]  /*1f90*/  SHF.R.U32.HI R120, RZ, 0x1f, R125 ;  /* 0x0000001fff787819 */ /* 0x002fe2000001167d */
[----:B0-----:R-:W-:Y:S01]  /*1fa0*/  IMAD.WIDE R68, R123, R0, c[0x0][0x168] ;  /* 0x00005a007b447625 */ /* 0x001fe200078e0200 */
[----:B------:R-:W-:Y:S01]  /*1fb0*/  PRMT R117, RZ, 0x7610, R117 ;  /* 0x00007610ff757816 */ /* 0x000fe20000000075 */
[----:B------:R0:W5:Y:S01]  /*1fc0*/  @P1 LDG.E.EL R116, [R64.64] ;  /* 0x0000000840741981 */ /* 0x000162000c2e1900 */
[----:B------:R-:W-:-:S02]  /*1fd0*/  LEA.HI.SX32 R125, R125, R120, 0x17 ;  /* 0x000000787d7d7211 */ /* 0x000fc400078fbaff */
[C---:B------:R-:W-:Y:S01]  /*1fe0*/  ISETP.LT.AND P0, PT, R124.reuse, 0x6e00, !P0 ;  /* 0x00006e007c00780c */ /* 0x040fe20004701270 */
[----:B------:R1:W5:Y:S01]  /*1ff0*/  @!P4 LDG.E.EL.U16 R113, [R66.64] ;  /* 0x000000084271c981 */ /* 0x000362000c2e1500 */
[----:B------:R-:W-:Y:S02]  /*2000*/  PRMT R118, RZ, 0x7610, R118 ;  /* 0x00007610ff767816 */ /* 0x000fe40000000076 */
[----:B------:R-:W-:Y:S01]  /*2010*/  PRMT R119, RZ, 0x7610, R119 ;  /* 0x00007610ff777816 */ /* 0x000fe20000000077 */
[----:B------:R1:W5:Y:S01]  /*2020*/  @!P4 LDG.E.EL.U16 R114, [R62.64] ;  /* 0x000000083e72c981 */ /* 0x000362000c2e1500 */
[----:B------:R-:W-:Y:S01]  /*2030*/  ISETP.GE.AND P1, PT, R124, 0x6e00, PT ;  /* 0x00006e007c00780c */ /* 0x000fe20003f26270 */
[----:B0-----:R-:W-:Y:S02]  /*2040*/  IMAD R65, R125, -0x500, R124 ;  /* 0xfffffb007d417824 */ /* 0x001fe400078e027c */
[----:B------:R0:W5:Y:S01]  /*2050*/  @!P2 LDG.E.EL.U16 R117, [R68.64] ;  /* 0x000000084475a981 */ /* 0x000162000c2e1500 */
[----:B-1----:R-:W-:-:S04]  /*2060*/  IMAD.WIDE R66, R123, R0, c[0x0][0x190] ;  /* 0x000064007b427625 */ /* 0x002fc800078e0200 */
[-C--:B------:R-:W-:Y:S01]  /*2070*/  IMAD.WIDE R62, R123, R0.reuse, c[0x0][0x188] ;  /* 0x000062007b3e7625 */ /* 0x080fe200078e0200 */
[----:B------:R1:W5:Y:S03]  /*2080*/  @!P2 LDG.E.EL.U16 R119, [R66.64] ;  /* 0x000000084277a981 */ /* 0x000366000c2e1500 */
[----:B0-----:R-:W-:Y:S01]  /*2090*/  IMAD R69, R124, UR6, R122 ;  /* 0x000000067c457c24 */ /* 0x001fe2000f8e027a */
[----:B------:R0:W5:Y:S01]  /*20a0*/  @!P2 LDG.E.EL.U16 R118, [R62.64] ;  /* 0x000000083e76a981 */ /* 0x000162000c2e1500 */
[----:B------:R-:W-:Y:S02]  /*20b0*/  PRMT R123, RZ, 0x7610, R123 ;  /* 0x00007610ff7b7816 */ /* 0x000fe4000000007b */
[----:B------:R-:W-:Y:S01]  /*20c0*/  PRMT R121, RZ, 0x7610, R121 ;  /* 0x00007610ff797816 */ /* 0x000fe20000000079 */
[----:B-1----:R-:W-:-:S04]  /*20d0*/  IMAD.WIDE R66, R69, R0, c[0x0][0x160] ;  /* 0x0000580045427625 */ /* 0x002fc800078e0200 */
[CC--:B0-----:R-:W-:Y:S01]  /*20e0*/  IMAD.WIDE R62, R65.reuse, R0.reuse, c[0x0][0x168] ;  /* 0x00005a00413e7625 */ /* 0x0c1fe200078e0200 */
[----:B------:R0:W5:Y:S03]  /*20f0*/  @P0 LDG.E.EL.U16 R123, [R66.64] ;  /* 0x00000008427b0981 */ /* 0x000166000c2e1500 */
[----:B------:R-:W-:-:S04]  /*2100*/  IMAD.WIDE R64, R65, R0, c[0x0][0x188] ;  /* 0x0000620041407625 */ /* 0x000fc800078e0200 */
[----:B------:R-:W-:Y:S01]  /*2110*/  IMAD R125, R125, UR6, R122 ;  /* 0x000000067d7d7c24 */ /* 0x000fe2000f8e027a */
[----:B------:R1:W5:Y:S01]  /*2120*/  @!P1 LDG.E.EL.U16 R121, [R64.64] ;  /* 0x0000000840799981 */ /* 0x000362000c2e1500 */
[----:B0-----:R-:W-:Y:S02]  /*2130*/  MOV R67, RZ ;  /* 0x000000ff00437202 */ /* 0x001fe40000000f00 */
[----:B------:R-:W-:Y:S01]  /*2140*/  PRMT R120, RZ, 0x7610, R120 ;  /* 0x00007610ff787816 */ /* 0x000fe20000000078 */
[----:B------:R-:W-:-:S04]  /*2150*/  IMAD.HI R124, R124, 0x66666667, RZ ;  /* 0x666666677c7c7827 */ /* 0x000fc800078e02ff */
[----:B-1----:R-:W-:Y:S01]  /*2160*/  IMAD.WIDE R64, R125, R16, c[0x0][0x180] ;  /* 0x000060007d407625 */ /* 0x002fe200078e0210 */
[----:B------:R0:W5:Y:S01]  /*2170*/  @!P1 LDG.E.EL.U16 R120, [R62.64] ;  /* 0x000000083e789981 */ /* 0x000162000c2e1500 */
[----:B------:R-:W-:-:S03]  /*2180*/  PRMT R66, RZ, 0x7610, R66 ;  /* 0x00007610ff427816 */ /* 0x000fc60000000042 */
[----:B------:R1:W5:Y:S01]  /*2190*/  @P0 LDG.E.EL R67, [R64.64] ;  /* 0x0000000840430981 */ /* 0x000362000c2e1900 */
[----:B------:R-:W-:Y:S01]  /*21a0*/  IMAD.WIDE R68, R69, R0, c[0x0][0x170] ;  /* 0x00005c0045447625 */ /* 0x000fe200078e0200 */
[----:B0-----:R-:W-:-:S04]  /*21b0*/  SHF.R.U32.HI R63, RZ, 0x1f, R124 ;  /* 0x0000001fff3f7819 */ /* 0x001fc8000001167c */
[----:B------:R0:W5:Y:S01]  /*21c0*/  @P0 LDG.E.EL.U16 R66, [R68.64] ;  /* 0x0000000844420981 */ /* 0x000162000c2e1500 */
[----:B------:R-:W-:Y:S02]  /*21d0*/  LOP3.LUT R62, R4, 0x3c, R3, 0xfe, !PT ;  /* 0x0000003c043e7812 */ /* 0x000fe400078efe03 */
[----:B------:R-:W-:Y:S02]  /*21e0*/  LEA.HI.SX32 R63, R124, R63, 0x17 ;  /* 0x0000003f7c3f7211 */ /* 0x000fe400078fbaff */
[----:B------:R-:W-:-:S03]  /*21f0*/  PRMT R122, RZ, 0x7610, R122 ;  /* 0x00007610ff7a7816 */ /* 0x000fc6000000007a */
[----:B------:R-:W-:Y:S02]  /*2200*/  IMAD R63, R63, -0x500, R62 ;  /* 0xfffffb003f3f7824 */ /* 0x000fe400078e023e */
[----:B0-----:R-:W-:Y:S01]  /*2210*/  IMAD.WIDE R68, R125, R16, c[0x0][0x178] ;  /* 0x00005e007d447625 */ /* 0x001fe200078e0210 */
[----:B------:R-:W-:-:S03]  /*2220*/  MOV R16, RZ ;  /* 0x000000ff00107202 */ /* 0x000fc60000000f00 */
[----:B------:R-:W-:-:S03]  /*2230*/  IMAD.WIDE R62, R63, R0, c[0x0][0x190] ;  /* 0x000064003f3e7625 */ /* 0x000fc600078e0200 */
[----:B------:R-:W5:Y:S04]  /*2240*/  @P0 LDG.E.EL R16, [R68.64] ;  /* 0x0000000844100981 */ /* 0x000f68000c2e1900 */
[----:B------:R0:W5:Y:S01]  /*2250*/  @!P1 LDG.E.EL.U16 R122, [R62.64] ;  /* 0x000000083e7a9981 */ /* 0x000162000c2e1500 */
[----:B------:R-:W-:Y:S02]  /*2260*/  HADD2.F32 R6, -RZ, R6.H0_H0 ;  /* 0x20000006ff067230 */ /* 0x000fe40000004100 */
[----:B--2---:R-:W-:Y:S02]  /*2270*/  HADD2.F32 R15, -RZ, R15.H0_H0 ;  /* 0x2000000fff0f7230 */ /* 0x004fe40000004100 */
[----:B------:R-:W-:-:S03]  /*2280*/  HADD2.F32 R7, -RZ, R7.H0_H0 ;  /* 0x20000007ff077230 */ /* 0x000fc60000004100 */
[----:B------:R-:W-:Y:S01]  /*2290*/  FADD R6, R6, R15 ;  /* 0x0000000f06067221 */ /* 0x000fe20000000000 */
[----:B------:R-:W-:Y:S02]  /*22a0*/  HADD2.F32 R15, -RZ, R8.H0_H0 ;  /* 0x20000008ff0f7230 */ /* 0x000fe40000004100 */
[----:B0-----:R-:W-:Y:S01]  /*22b0*/  HADD2.F32 R62, -RZ, R27.H0_H0 ;  /* 0x2000001bff3e7230 */ /* 0x001fe20000004100 */
[----:B------:R-:W-:Y:S01]  /*22c0*/  FFMA R8, R7, 0.125, R6 ;  /* 0x3e00000007087823 */ /* 0x000fe20000000006 */
[----:B------:R-:W-:Y:S01]  /*22d0*/  MOV R7, 0x3a4ccccd ;  /* 0x3a4ccccd00077802 */ /* 0x000fe20000000f00 */
[----:B------:R-:W1:Y:S02]  /*22e0*/  S2R R124, SR_TID.X ;  /* 0x00000000007c7919 */ /* 0x000e640000002100 */
[----:B------:R-:W-:Y:S01]  /*22f0*/  FADD R15, R15, R62 ;  /* 0x0000003e0f0f7221 */ /* 0x000fe20000000000 */
[----:B------:R-:W-:Y:S01]  /*2300*/  HADD2.F32 R62, -RZ, R9.H0_H0 ;  /* 0x20000009ff3e7230 */ /* 0x000fe20000004100 */
[-C--:B------:R-:W-:Y:S01]  /*2310*/  FFMA R9, R26, R7.reuse, 9.9999997473787516356e-06 ;  /* 0x3727c5ac1a097423 */ /* 0x080fe20000000007 */
[----:B------:R-:W-:Y:S01]  /*2320*/  FADD R17, R8, -R17 ;  /* 0x8000001108117221 */ /* 0x000fe20000000000 */
[----:B------:R-:W-:Y:S01]  /*2330*/  FFMA R8, R32, R7, 9.9999997473787516356e-06 ;  /* 0x3727c5ac20087423 */ /* 0x000fe20000000007 */
[----:B------:R-:W-:Y:S01]  /*2340*/  HADD2.F32 R10, -RZ, R10.H0_H0 ;  /* 0x2000000aff0a7230 */ /* 0x000fe20000004100 */
[----:B------:R-:W-:-:S02]  /*2350*/  FFMA R62, R62, 0.125, R15 ;  /* 0x3e0000003e3e7823 */ /* 0x000fc4000000000f */
[----:B------:R-:W0:Y:S01]  /*2360*/  MUFU.RSQ R9, R9 ;  /* 0x0000000900097308 */ /* 0x000e220000001400 */
[----:B------:R-:W-:Y:S02]  /*2370*/  HADD2.F32 R15, -RZ, R30.H0_H0 ;  /* 0x2000001eff0f7230 */ /* 0x000fe40000004100 */
[----:B------:R-:W-:-:S05]  /*2380*/  HADD2.F32 R11, -RZ, R11.H0_H0 ;  /* 0x2000000bff0b7230 */ /* 0x000fca0000004100 */
[----:B------:R-:W2:Y:S01]  /*2390*/  MUFU.RSQ R8, R8 ;  /* 0x0000000800087308 */ /* 0x000ea20000001400 */
[----:B------:R-:W-:Y:S01]  /*23a0*/  FADD R10, R10, R15 ;  /* 0x0000000f0a0a7221 */ /* 0x000fe20000000000 */
[----:B------:R-:W-:-:S03]  /*23b0*/  FADD R62, R62, -R25 ;  /* 0x800000193e3e7221 */ /* 0x000fc60000000000 */
[----:B------:R-:W-:Y:S01]  /*23c0*/  FFMA R10, R11, 0.125, R10 ;  /* 0x3e0000000b0a7823 */ /* 0x000fe2000000000a */
[----:B-1----:R-:W-:Y:S01]  /*23d0*/  LOP3.LUT R64, R124, 0x3f, RZ, 0xc0, !PT ;  /* 0x0000003f7c407812 */ /* 0x002fe200078ec0ff */
[----:B------:R-:W-:Y:S01]  /*23e0*/  HADD2.F32 R14, -RZ, R14.H0_H0 ;  /* 0x2000000eff0e7230 */ /* 0x000fe20000004100 */
[----:B0-----:R-:W-:Y:S01]  /*23f0*/  FMUL R62, R9, R62 ;  /* 0x0000003e093e7220 */ /* 0x001fe20000400000 */
[----:B------:R-:W-:Y:S01]  /*2400*/  FADD R31, R10, -R31 ;  /* 0x8000001f0a1f7221 */ /* 0x000fe20000000000 */
[----:B------:R-:W-:Y:S02]  /*2410*/  HADD2.F32 R9, -RZ, R44.H0_H0 ;  /* 0x2000002cff097230 */ /* 0x000fe40000004100 */
[----:B------:R-:W-:Y:S02]  /*2420*/  HADD2.F32 R28, -RZ, R28.H0_H0 ;  /* 0x2000001cff1c7230 */ /* 0x000fe40000004100 */
[----:B------:R-:W-:Y:S02]  /*2430*/  HADD2.F32 R29, -RZ, R29.H0_H0 ;  /* 0x2000001dff1d7230 */ /* 0x000fe40000004100 */
[----:B------:R-:W-:Y:S01]  /*2440*/  HADD2.F32 R33, -RZ, R33.H0_H0 ;  /* 0x20000021ff217230 */ /* 0x000fe20000004100 */
[----:B--2---:R-:W-:Y:S01]  /*2450*/  FMUL R8, R8, R31 ;  /* 0x0000001f08087220 */ /* 0x004fe20000400000 */
[----:B------:R-:W-:-:S02]  /*2460*/  HADD2.F32 R34, -RZ, R34.H0_H0 ;  /* 0x20000022ff227230 */ /* 0x000fc40000004100 */
[----:B------:R-:W-:Y:S01]  /*2470*/  IMAD R64, R64, 0x48, RZ ;  /* 0x0000004840407824 */ /* 0x000fe200078e02ff */
[----:B------:R-:W-:Y:S01]  /*2480*/  FADD R14, R14, R9 ;  /* 0x000000090e0e7221 */ /* 0x000fe20000000000 */
[----:B------:R-:W-:Y:S01]  /*2490*/  FFMA R9, R28, R62, R29 ;  /* 0x0000003e1c097223 */ /* 0x000fe2000000001d */
[----:B------:R-:W-:Y:S02]  /*24a0*/  FFMA R34, R33, R8, R34 ;  /* 0x0000000821227223 */ /* 0x000fe40000000022 */
[----:B------:R-:W-:Y:S01]  /*24b0*/  LOP3.LUT R3, R64, R3, RZ, 0xfc, !PT ;  /* 0x0000000340037212 */ /* 0x000fe200078efcff */
[----:B------:R-:W-:Y:S02]  /*24c0*/  HADD2.F32 R24, -RZ, R24.H0_H0 ;  /* 0x20000018ff187230 */ /* 0x000fe40000004100 */
[----:B------:R-:W-:Y:S02]  /*24d0*/  F2FP.F16.F32.PACK_AB R9, R34, R9 ;  /* 0x000000092209723e */ /* 0x000fe400000000ff */
[----:B------:R-:W-:Y:S01]  /*24e0*/  SHF.L.U32 R3, R3, 0x1, RZ ;  /* 0x0000000103037819 */ /* 0x000fe200000006ff */
[----:B------:R-:W-:Y:S01]  /*24f0*/  HADD2.F32 R11, -RZ, R58.H0_H0 ;  /* 0x2000003aff0b7230 */ /* 0x000fe20000004100 */
[----:B------:R-:W-:Y:S01]  /*2500*/  PRMT R10, R9, 0x7632, R10 ;  /* 0x00007632090a7816 */ /* 0x000fe2000000000a */
[----:B------:R-:W-:-:S02]  /*2510*/  HADD2.F32 R8, -RZ, R35.H0_H0 ;  /* 0x20000023ff087230 */ /* 0x000fc40000004100 */
[----:B------:R0:W-:Y:S01]  /*2520*/  STS.U16 [R3], R9 ;  /* 0x0000000903007388 */ /* 0x0001e20000000400 */
[----:B------:R-:W-:Y:S01]  /*2530*/  HADD2.F32 R38, -RZ, R38.H0_H0 ;  /* 0x20000026ff267230 */ /* 0x000fe20000004100 */
[----:B------:R-:W-:Y:S01]  /*2540*/  FADD R11, R24, R11 ;  /* 0x0000000b180b7221 */ /* 0x000fe20000000000 */
[-C--:B----4-:R-:W-:Y:S01]  /*2550*/  FFMA R91, R91, R7.reuse, 9.9999997473787516356e-06 ;  /* 0x3727c5ac5b5b7423 */ /* 0x090fe20000000007 */
[----:B------:R-:W-:Y:S02]  /*2560*/  HADD2.F32 R50, -RZ, R50.H0_H0 ;  /* 0x20000032ff327230 */ /* 0x000fe40000004100 */
[----:B0-----:R-:W-:Y:S01]  /*2570*/  HADD2.F32 R9, -RZ, R80.H0_H0 ;  /* 0x20000050ff097230 */ /* 0x001fe20000004100 */
[----:B------:R-:W-:Y:S02]  /*2580*/  FFMA R8, R8, 0.125, R11 ;  /* 0x3e00000008087823 */ /* 0x000fe4000000000b */
[----:B------:R-:W0:Y:S02]  /*2590*/  MUFU.RSQ R91, R91 ;  /* 0x0000005b005b7308 */ /* 0x000e240000001400 */
[----:B------:R-:W-:Y:S01]  /*25a0*/  FADD R38, R38, R9 ;  /* 0x0000000926267221 */ /* 0x000fe20000000000 */
[----:B---3--:R-:W-:Y:S01]  /*25b0*/  HADD2.F32 R9, -RZ, R92.H0_H0 ;  /* 0x2000005cff097230 */ /* 0x008fe20000004100 */
[----:B------:R-:W-:Y:S01]  /*25c0*/  FADD R59, R8, -R59 ;  /* 0x8000003b083b7221 */ /* 0x000fe20000000000 */
[----:B------:R-:W-:Y:S01]  /*25d0*/  HADD2.F32 R8, -RZ, R51.H0_H0 ;  /* 0x20000033ff087230 */ /* 0x000fe20000004100 */
[-C--:B------:R-:W-:Y:S01]  /*25e0*/  FFMA R40, R40, R7.reuse, 9.9999997473787516356e-06 ;  /* 0x3727c5ac28287423 */ /* 0x080fe20000000007 */
[----:B------:R-:W-:Y:S01]  /*25f0*/  FFMA R46, R46, R7, 9.9999997473787516356e-06 ;  /* 0x3727c5ac2e2e7423 */ /* 0x000fe20000000007 */
[----:B------:R-:W-:Y:S01]  /*2600*/  FADD R9, R50, R9 ;  /* 0x0000000932097221 */ /* 0x000fe20000000000 */
[----:B------:R-:W-:-:S02]  /*2610*/  HADD2.F32 R12, -RZ, R12.H0_H0 ;  /* 0x2000000cff0c7230 */ /* 0x000fc40000004100 */
[----:B------:R-:W-:Y:S01]  /*2620*/  HADD2.F32 R41, -RZ, R41.H0_H0 ;  /* 0x20000029ff297230 */ /* 0x000fe20000004100 */
[----:B------:R-:W-:Y:S01]  /*2630*/  FFMA R8, R8, 0.125, R9 ;  /* 0x3e00000008087823 */ /* 0x000fe20000000009 */
[----:B------:R-:W1:Y:S01]  /*2640*/  MUFU.RSQ R40, R40 ;  /* 0x0000002800287308 */ /* 0x000e620000001400 */
[----:B------:R-:W-:Y:S01]  /*2650*/  FFMA R18, R18, R7, 9.9999997473787516356e-06 ;  /* 0x3727c5ac12127423 */ /* 0x000fe20000000007 */
[----:B------:R-:W-:Y:S01]  /*2660*/  HADD2.F32 R13, -RZ, R13.H0_H0 ;  /* 0x2000000dff0d7230 */ /* 0x000fe20000004100 */
[----:B------:R-:W-:Y:S01]  /*2670*/  FADD R8, R8, -R89 ;  /* 0x8000005908087221 */ /* 0x000fe20000000000 */
[----:B------:R-:W-:-:S04]  /*2680*/  HADD2.F32 R21, -RZ, R21.H0_H0 ;  /* 0x20000015ff157230 */ /* 0x000fc80000004100 */
[----:B------:R-:W2:Y:S01]  /*2690*/  MUFU.RSQ R46, R46 ;  /* 0x0000002e002e7308 */ /* 0x000ea20000001400 */
[----:B------:R-:W-:Y:S01]  /*26a0*/  HADD2.F32 R72, -RZ, R72.H0_H0 ;  /* 0x20000048ff487230 */ /* 0x000fe20000004100 */
[----:B------:R-:W-:Y:S01]  /*26b0*/  FADD R12, R12, R41 ;  /* 0x000000290c0c7221 */ /* 0x000fe20000000000 */
[-C--:B------:R-:W-:Y:S01]  /*26c0*/  FFMA R76, R76, R7.reuse, 9.9999997473787516356e-06 ;  /* 0x3727c5ac4c4c7423 */ /* 0x080fe20000000007 */
[-C--:B------:R-:W-:Y:S01]  /*26d0*/  FFMA R82, R82, R7.reuse, 9.9999997473787516356e-06 ;  /* 0x3727c5ac52527423 */ /* 0x080fe20000000007 */
[----:B0-----:R-:W-:Y:S01]  /*26e0*/  FMUL R91, R91, R8 ;  /* 0x000000085b5b7220 */ /* 0x001fe20000400000 */
[----:B------:R-:W-:Y:S02]  /*26f0*/  HADD2.F32 R8, -RZ, R73.H0_H0 ;  /* 0x20000049ff087230 */ /* 0x000fe40000004100 */
[----:B------:R0:W3:Y:S01]  /*2700*/  MUFU.RSQ R6, R18 ;  /* 0x0000001200067308 */ /* 0x0000e20000001400 */
[----:B------:R-:W-:Y:S01]  /*2710*/  FFMA R12, R13, 0.125, R12 ;  /* 0x3e0000000d0c7823 */ /* 0x000fe2000000000c */
[----:B------:R-:W-:Y:S01]  /*2720*/  FFMA R14, R21, 0.125, R14 ;  /* 0x3e000000150e7823 */ /* 0x000fe2000000000e */
[-C--:B------:R-:W-:Y:S01]  /*2730*/  FFMA R54, R54, R7.reuse, 9.9999997473787516356e-06 ;  /* 0x3727c5ac36367423 */ /* 0x080fe20000000007 */
[-C--:B------:R-:W-:Y:S01]  /*2740*/  FFMA R60, R60, R7.reuse, 9.9999997473787516356e-06 ;  /* 0x3727c5ac3c3c7423 */ /* 0x080fe20000000007 */
[----:B------:R-:W-:Y:S01]  /*2750*/  HADD2.F32 R36, -RZ, R36.H0_H0 ;  /* 0x20000024ff247230 */ /* 0x000fe20000004100 */
[----:B-----5:R-:W-:Y:S01]  /*2760*/  FFMA R96, R96, R7, 9.9999997473787516356e-06 ;  /* 0x3727c5ac60607423 */ /* 0x020fe20000000007 */
[----:B------:R-:W-:Y:S01]  /*2770*/  HADD2.F32 R77, -RZ, R77.H0_H0 ;  /* 0x2000004dff4d7230 */ /* 0x000fe20000004100 */
[----:B------:R-:W4:Y:S01]  /*2780*/  MUFU.RSQ R76, R76 ;  /* 0x0000004c004c7308 */ /* 0x000f220000001400 */
[----:B------:R-:W-:Y:S01]  /*2790*/  FADD R39, R12, -R39 ;  /* 0x800000270c277221 */ /* 0x000fe20000000000 */
[----:B------:R-:W-:Y:S01]  /*27a0*/  FADD R45, R14, -R45 ;  /* 0x8000002d0e2d7221 */ /* 0x000fe20000000000 */
[----:B------:R-:W-:Y:S01]  /*27b0*/  HADD2.F32 R22, -RZ, R22.H0_H0 ;  /* 0x20000016ff167230 */ /* 0x000fe20000004100 */
[----:B------:R-:W-:Y:S01]  /*27c0*/  FADD R36, R36, R77 ;  /* 0x0000004d24247221 */ /* 0x000fe20000000000 */
[----:B------:R-:W-:-:S03]  /*27d0*/  HADD2.F32 R55, -RZ, R55.H0_H0 ;  /* 0x20000037ff377230 */ /* 0x000fc60000004100 */
[----:B------:R-:W5:Y:S01]  /*27e0*/  MUFU.RSQ R82, R82 ;  /* 0x0000005200527308 */ /* 0x000f620000001400 */
[----:B------:R-:W-:Y:S01]  /*27f0*/  FFMA R101, R101, R7, 9.9999997473787516356e-06 ;  /* 0x3727c5ac65657423 */ /* 0x000fe20000000007 */
[----:B------:R-:W-:-:S05]  /*2800*/  HADD2.F32 R9, -RZ, R102.H0_H0 ;  /* 0x20000066ff097230 */ /* 0x000fca0000004100 */
[----:B------:R-:W-:Y:S01]  /*2810*/  FADD R9, R72, R9 ;  /* 0x0000000948097221 */ /* 0x000fe20000000000 */
[----:B------:R-:W-:Y:S01]  /*2820*/  HADD2.F32 R37, -RZ, R37.H0_H0 ;  /* 0x20000025ff257230 */ /* 0x000fe20000004100 */
[----:B------:R-:W0:Y:S01]  /*2830*/  MUFU.RSQ R54, R54 ;  /* 0x0000003600367308 */ /* 0x000e220000001400 */
[----:B------:R-:W-:Y:S01]  /*2840*/  HADD2.F32 R49, -RZ, R49.H0_H0 ;  /* 0x20000031ff317230 */ /* 0x000fe20000004100 */
[----:B------:R-:W-:Y:S01]  /*2850*/  FFMA R9, R8, 0.125, R9 ;  /* 0x3e00000008097823 */ /* 0x000fe20000000009 */
[----:B------:R-:W-:Y:S01]  /*2860*/  HADD2.F32 R42, -RZ, R42.H0_H0 ;  /* 0x2000002aff2a7230 */ /* 0x000fe20000004100 */
[----:B-1----:R-:W-:Y:S01]  /*2870*/  FMUL R39, R40, R39 ;  /* 0x0000002728277220 */ /* 0x002fe20000400000 */
[----:B------:R-:W-:Y:S01]  /*2880*/  HADD2.F32 R43, -RZ, R43.H0_H0 ;  /* 0x2000002bff2b7230 */ /* 0x000fe20000004100 */
[----:B--2---:R-:W-:Y:S01]  /*2890*/  FMUL R45, R46, R45 ;  /* 0x0000002d2e2d7220 */ /* 0x004fe20000400000 */
[----:B------:R-:W-:Y:S01]  /*28a0*/  HADD2.F32 R47, -RZ, R47.H0_H0 ;  /* 0x2000002fff2f7230 */ /* 0x000fe20000004100 */
[----:B------:R-:W1:Y:S01]  /*28b0*/  MUFU.RSQ R60, R60 ;  /* 0x0000003c003c7308 */ /* 0x000e620000001400 */
[----:B------:R-:W-:Y:S01]  /*28c0*/  HADD2.F32 R48, -RZ, R48.H0_H0 ;  /* 0x20000030ff307230 */ /* 0x000fe20000004100 */
[----:B------:R-:W-:Y:S01]  /*28d0*/  FADD R100, R9, -R100 ;  /* 0x8000006409647221 */ /* 0x000fe20000000000 */
[----:B------:R-:W-:-:S02]  /*28e0*/  HADD2.F32 R52, -RZ, R52.H0_H0 ;  /* 0x20000034ff347230 */ /* 0x000fc40000004100 */
[----:B------:R-:W-:Y:S01]  /*28f0*/  HADD2.F32 R97, -RZ, R97.H0_H0 ;  /* 0x20000061ff617230 */ /* 0x000fe20000004100 */
[----:B------:R-:W-:Y:S01]  /*2900*/  FADD R22, R22, R55 ;  /* 0x0000003716167221 */ /* 0x000fe20000000000 */
[----:B------:R-:W-:Y:S01]  /*2910*/  HADD2.F32 R23, -RZ, R23.H0_H0 ;  /* 0x20000017ff177230 */ /* 0x000fe20000004100 */
[----:B------:R-:W2:Y:S01]  /*2920*/  MUFU.RSQ R96, R96 ;  /* 0x0000006000607308 */ /* 0x000ea20000001400 */
[----:B------:R-:W-:Y:S01]  /*2930*/  HADD2.F32 R86, -RZ, R86.H0_H0 ;  /* 0x20000056ff567230 */ /* 0x000fe20000004100 */
[----:B------:R-:W-:Y:S01]  /*2940*/  FFMA R36, R37, 0.125, R36 ;  /* 0x3e00000025247823 */ /* 0x000fe20000000024 */
[----:B------:R-:W-:Y:S01]  /*2950*/  FFMA R38, R49, 0.125, R38 ;  /* 0x3e00000031267823 */ /* 0x000fe20000000026 */
[----:B------:R-:W-:-:S04]  /*2960*/  HADD2.F32 R71, -RZ, R71.H0_H0 ;  /* 0x20000047ff477230 */ /* 0x000fc80000004100 */
[----:B------:R-:W1:Y:S01]  /*2970*/  MUFU.RSQ R101, R101 ;  /* 0x0000006500657308 */ /* 0x000e620000001400 */
[----:B------:R-:W-:Y:S01]  /*2980*/  HADD2.F32 R74, -RZ, R74.H0_H0 ;  /* 0x2000004aff4a7230 */ /* 0x000fe20000004100 */
[----:B------:R-:W-:Y:S01]  /*2990*/  FFMA R106, R106, R7, 9.9999997473787516356e-06 ;  /* 0x3727c5ac6a6a7423 */ /* 0x000fe20000000007 */
[----:B------:R-:W-:Y:S01]  /*29a0*/  HADD2.F32 R107, -RZ, R107.H0_H0 ;  /* 0x2000006bff6b7230 */ /* 0x000fe20000004100 */
[----:B------:R-:W-:Y:S01]  /*29b0*/  FFMA R39, R42, R39, R43 ;  /* 0x000000272a277223 */ /* 0x000fe2000000002b */
[----:B------:R-:W-:Y:S01]  /*29c0*/  HADD2.F32 R88, -RZ, R88.H0_H0 ;  /* 0x20000058ff587230 */ /* 0x000fe20000004100 */
[----:B------:R-:W-:Y:S01]  /*29d0*/  FFMA R48, R47, R45, R48 ;  /* 0x0000002d2f307223 */ /* 0x000fe20000000030 */
[----:B0-----:R-:W-:Y:S01]  /*29e0*/  HADD2.F32 R18, -RZ, R19.H0_H0 ;  /* 0x20000013ff127230 */ /* 0x001fe20000004100 */
[----:B------:R-:W-:Y:S01]  /*29f0*/  FADD R52, R52, R97 ;  /* 0x0000006134347221 */ /* 0x000fe20000000000 */
[----:B------:R-:W-:Y:S01]  /*2a00*/  HADD2.F32 R15, -RZ, R20.H0_H0 ;  /* 0x20000014ff0f7230 */ /* 0x000fe20000004100 */
[----:B------:R-:W0:Y:S01]  /*2a10*/  MUFU.RSQ R106, R106 ;  /* 0x0000006a006a7308 */ /* 0x000e220000001400 */
[----:B------:R-:W-:-:S02]  /*2a20*/  HADD2.F32 R93, -RZ, R93.H0_H0 ;  /* 0x2000005dff5d7230 */ /* 0x000fc40000004100 */
[----:B------:R-:W-:Y:S01]  /*2a30*/  HADD2.F32 R9, -RZ, R112.H0_H0 ;  /* 0x20000070ff097230 */ /* 0x000fe20000004100 */
[----:B---3--:R-:W-:Y:S01]  /*2a40*/  FMUL R6, R6, R17 ;  /* 0x0000001106067220 */ /* 0x008fe20000400000 */
[----:B------:R-:W-:Y:S01]  /*2a50*/  HADD2.F32 R94, -RZ, R94.H0_H0 ;  /* 0x2000005eff5e7230 */ /* 0x000fe20000004100 */
[-C--:B------:R-:W-:Y:S01]  /*2a60*/  FFMA R111, R111, R7.reuse, 9.9999997473787516356e-06 ;  /* 0x3727c5ac6f6f7423 */ /* 0x080fe20000000007 */
[----:B------:R-:W-:Y:S01]  /*2a70*/  FFMA R22, R23, 0.125, R22 ;  /* 0x3e00000017167823 */ /* 0x000fe20000000016 */
[----:B------:R-:W-:Y:S01]  /*2a80*/  FADD R75, R36, -R75 ;  /* 0x8000004b244b7221 */ /* 0x000fe20000000000 */
[----:B------:R-:W-:Y:S01]  /*2a90*/  FADD R81, R38, -R81 ;  /* 0x8000005126517221 */ /* 0x000fe20000000000 */
[----:B------:R-:W-:Y:S02]  /*2aa0*/  FADD R86, R86, R9 ;  /* 0x0000000956567221 */ /* 0x000fe40000000000 */
[----:B------:R-:W3:Y:S01]  /*2ab0*/  MUFU.RSQ R111, R111 ;  /* 0x0000006f006f7308 */ /* 0x000ee20000001400 */
[----:B------:R-:W-:Y:S01]  /*2ac0*/  HADD2.F32 R85, -RZ, R85.H0_H0 ;  /* 0x20000055ff557230 */ /* 0x000fe20000004100 */
[----:B------:R-:W-:Y:S01]  /*2ad0*/  FFMA R52, R71, 0.125, R52 ;  /* 0x3e00000047347823 */ /* 0x000fe20000000034 */
[----:B------:R-:W-:Y:S01]  /*2ae0*/  HADD2.F32 R87, -RZ, R87.H0_H0 ;  /* 0x20000057ff577230 */ /* 0x000fe20000004100 */
[----:B------:R-:W-:Y:S01]  /*2af0*/  FADD R74, R74, R107 ;  /* 0x0000006b4a4a7221 */ /* 0x000fe20000000000 */
[----:B------:R-:W-:Y:S01]  /*2b00*/  HADD2.F32 R9, -RZ, R90.H0_H0 ;  /* 0x2000005aff097230 */ /* 0x000fe20000004100 */
[----:B------:R-:W-:Y:S01]  /*2b10*/  FFMA R116, R116, R7, 9.9999997473787516356e-06 ;  /* 0x3727c5ac74747423 */ /* 0x000fe20000000007 */
[----:B------:R-:W-:-:S05]  /*2b20*/  FFMA R6, R18, R6, R15 ;  /* 0x0000000612067223 */ /* 0x000fca000000000f */
[----:B------:R-:W0:Y:S01]  /*2b30*/  MUFU.RSQ R116, R116 ;  /* 0x0000007400747308 */ /* 0x000e220000001400 */
[----:B------:R-:W-:Y:S01]  /*2b40*/  HADD2.F32 R117, -RZ, R117.H0_H0 ;  /* 0x20000075ff757230 */ /* 0x000fe20000004100 */
[----:B------:R-:W-:Y:S01]  /*2b50*/  F2FP.F16.F32.PACK_AB R39, R48, R39 ;  /* 0x000000273027723e */ /* 0x000fe200000000ff */
[----:B------:R-:W-:Y:S01]  /*2b60*/  HADD2.F32 R78, -RZ, R78.H0_H0 ;  /* 0x2000004eff4e7230 */ /* 0x000fe20000004100 */
[----:B------:R-:W-:Y:S01]  /*2b70*/  FFMA R91, R93, R91, R94 ;  /* 0x0000005b5d5b7223 */ /* 0x000fe2000000005e */
[----:B------:R-:W-:Y:S01]  /*2b80*/  HADD2.F32 R79, -RZ, R79.H0_H0 ;  /* 0x2000004fff4f7230 */ /* 0x000fe20000004100 */
[----:B------:R-:W-:Y:S01]  /*2b90*/  FADD R88, R88, R117 ;  /* 0x0000007558587221 */ /* 0x000fe20000000000 */
[----:B------:R-:W-:Y:S01]  /*2ba0*/  HADD2.F32 R83, -RZ, R83.H0_H0 ;  /* 0x20000053ff537230 */ /* 0x000fe20000004100 */
[----:B------:R-:W-:Y:S01]  /*2bb0*/  FADD R53, R22, -R53 ;  /* 0x8000003516357221 */ /* 0x000fe20000000000 */
[----:B------:R-:W-:Y:S01]  /*2bc0*/  HADD2.F32 R84, -RZ, R84.H0_H0 ;  /* 0x20000054ff547230 */ /* 0x000fe20000004100 */
[----:B----4-:R-:W-:Y:S01]  /*2bd0*/  FMUL R75, R76, R75 ;  /* 0x0000004b4c4b7220 */ /* 0x010fe20000400000 */
[----:B-----5:R-:W-:Y:S01]  /*2be0*/  FMUL R81, R82, R81 ;  /* 0x0000005152517220 */ /* 0x020fe20000400000 */
[----:B------:R4:W-:Y:S01]  /*2bf0*/  STS.U16 [R3+0x8], R10 ;  /* 0x0000080a03007388 */ /* 0x0009e20000000400 */
[----:B------:R-:W-:Y:S01]  /*2c00*/  FADD R95, R52, -R95 ;  /* 0x8000005f345f7221 */ /* 0x000fe20000000000 */
[----:B------:R-:W-:Y:S01]  /*2c10*/  FFMA R74, R85, 0.125, R74 ;  /* 0x3e000000554a7823 */ /* 0x000fe2000000004a */
[----:B------:R-:W-:Y:S01]  /*2c20*/  HADD2.F32 R123, -RZ, R123.H0_H0 ;  /* 0x2000007bff7b7230 */ /* 0x000fe20000004100 */
[----:B------:R-:W-:Y:S01]  /*2c30*/  FFMA R87, R87, 0.125, R86 ;  /* 0x3e00000057577823 */ /* 0x000fe20000000056 */
[----:B------:R-:W-:Y:S01]  /*2c40*/  FFMA R88, R9, 0.125, R88 ;  /* 0x3e00000009587823 */ /* 0x000fe20000000058 */
[----:B------:R-:W-:Y:S01]  /*2c50*/  HADD2.F32 R56, -RZ, R56.H0_H0 ;  /* 0x20000038ff387230 */ /* 0x000fe20000004100 */
[----:B----4-:R-:W-:Y:S01]  /*2c60*/  PRMT R10, R39, 0x7632, R10 ;  /* 0x00007632270a7816 */ /* 0x010fe2000000000a */
[----:B------:R-:W-:Y:S01]  /*2c70*/  HADD2.F32 R57, -RZ, R57.H0_H0 ;  /* 0x20000039ff397230 */ /* 0x000fe20000004100 */
[----:B------:R-:W-:Y:S01]  /*2c80*/  FMUL R53, R54, R53 ;  /* 0x0000003536357220 */ /* 0x000fe20000400000 */
[----:B------:R-:W-:Y:S01]  /*2c90*/  HADD2.F32 R61, -RZ, R61.H0_H0 ;  /* 0x2000003dff3d7230 */ /* 0x000fe20000004100 */
[----:B------:R-:W-:Y:S01]  /*2ca0*/  FFMA R67, R67, R7, 9.9999997473787516356e-06 ;  /* 0x3727c5ac43437423 */ /* 0x000fe20000000007 */
[----:B------:R-:W-:-:S05]  /*2cb0*/  HADD2.F32 R120, -RZ, R120.H0_H0 ;  /* 0x20000078ff787230 */ /* 0x000fca0000004100 */
[----:B------:R-:W4:Y:S01]  /*2cc0*/  MUFU.RSQ R67, R67 ;  /* 0x0000004300437308 */ /* 0x000f220000001400 */
[----:B------:R-:W-:Y:S01]  /*2cd0*/  HADD2.F32 R7, -RZ, R66.H0_H0 ;  /* 0x20000042ff077230 */ /* 0x000fe20000004100 */
[----:B------:R-:W-:Y:S01]  /*2ce0*/  FADD R120, R123, R120 ;  /* 0x000000787b787221 */ /* 0x000fe20000000000 */
[----:B------:R-:W-:Y:S01]  /*2cf0*/  HADD2.F32 R70, -RZ, R70.H0_H0 ;  /* 0x20000046ff467230 */ /* 0x000fe20000004100 */
[----:B-1----:R-:W-:Y:S02]  /*2d00*/  FMUL R59, R60, R59 ;  /* 0x0000003b3c3b7220 */ /* 0x002fe40000400000 */
[----:B------:R-:W-:Y:S01]  /*2d10*/  FFMA R7, R7, 0.125, R120 ;  /* 0x3e00000007077823 */ /* 0x000fe20000000078 */
[----:B------:R-:W-:Y:S01]  /*2d20*/  FFMA R75, R78, R75, R79 ;  /* 0x0000004b4e4b7223 */ /* 0x000fe2000000004f */
[----:B------:R-:W-:Y:S01]  /*2d30*/  FFMA R84, R83, R81, R84 ;  /* 0x0000005153547223 */ /* 0x000fe20000000054 */
[----:B------:R-:W-:Y:S01]  /*2d40*/  F2FP.F16.F32.PACK_AB R6, R6, R91 ;  /* 0x0000005b0606723e */ /* 0x000fe200000000ff */
[----:B------:R-:W-:Y:S01]  /*2d50*/  HADD2.F32 R98, -RZ, R98.H0_H0 ;  /* 0x20000062ff627230 */ /* 0x000fe20000004100 */
[----:B--2---:R-:W-:Y:S01]  /*2d60*/  FMUL R95, R96, R95 ;  /* 0x0000005f605f7220 */ /* 0x004fe20000400000 */
[----:B------:R-:W-:Y:S01]  /*2d70*/  HADD2.F32 R99, -RZ, R99.H0_H0 ;  /* 0x20000063ff637230 */ /* 0x000fe20000004100 */
[----:B------:R-:W-:Y:S01]  /*2d80*/  FMUL R100, R101, R100 ;  /* 0x0000006465647220 */ /* 0x000fe20000400000 */
[----:B------:R-:W-:Y:S01]  /*2d90*/  HADD2.F32 R103, -RZ, R103.H0_H0 ;  /* 0x20000067ff677230 */ /* 0x000fe20000004100 */
[----:B------:R-:W-:Y:S01]  /*2da0*/  FADD R105, R74, -R105 ;  /* 0x800000694a697221 */ /* 0x000fe20000000000 */
[----:B------:R-:W-:Y:S01]  /*2db0*/  HADD2.F32 R104, -RZ, R104.H0_H0 ;  /* 0x20000068ff687230 */ /* 0x000fe20000004100 */
[----:B------:R-:W-:Y:S01]  /*2dc0*/  FADD R110, R87, -R110 ;  /* 0x8000006e576e7221 */ /* 0x000fe20000000000 */
[----:B------:R-:W-:Y:S01]  /*2dd0*/  FADD R115, R88, -R115 ;  /* 0x8000007358737221 */ /* 0x000fe20000000000 */
[----:B------:R-:W-:Y:S01]  /*2de0*/  FADD R16, R7, -R16 ;  /* 0x8000001007107221 */ /* 0x000fe20000000000 */
[----:B------:R-:W-:Y:S01]  /*2df0*/  FFMA R53, R56, R53, R57 ;  /* 0x0000003538357223 */ /* 0x000fe20000000039 */
[----:B------:R-:W-:Y:S01]  /*2e00*/  FFMA R70, R61, R59, R70 ;  /* 0x0000003b3d467223 */ /* 0x000fe20000000046 */
[----:B------:R1:W-:Y:S01]  /*2e10*/  STS.U16 [R3+0x18], R10 ;  /* 0x0000180a03007388 */ /* 0x0003e20000000400 */
[----:B------:R-:W-:Y:S01]  /*2e20*/  F2FP.F16.F32.PACK_AB R75, R84, R75 ;  /* 0x0000004b544b723e */ /* 0x000fe200000000ff */
[----:B------:R-:W-:Y:S01]  /*2e30*/  HADD2.F32 R108, -RZ, R108.H0_H0 ;  /* 0x2000006cff6c7230 */ /* 0x000fe20000004100 */
[----:B------:R-:W-:Y:S01]  /*2e40*/  FFMA R95, R98, R95, R99 ;  /* 0x0000005f625f7223 */ /* 0x000fe20000000063 */
[----:B------:R2:W-:Y:S01]  /*2e50*/  STS.U16 [R3+0x40], R6 ;  /* 0x0000400603007388 */ /* 0x0005e20000000400 */
[----:B------:R-:W-:Y:S01]  /*2e60*/  HADD2.F32 R109, -RZ, R109.H0_H0 ;  /* 0x2000006dff6d7230 */ /* 0x000fe20000004100 */
[----:B------:R-:W-:Y:S01]  /*2e70*/  FFMA R100, R103, R100, R104 ;  /* 0x0000006467647223 */ /* 0x000fe20000000068 */
[----:B------:R-:W-:Y:S01]  /*2e80*/  HADD2.F32 R113, -RZ, R113.H0_H0 ;  /* 0x20000071ff717230 */ /* 0x000fe20000004100 */
[----:B0-----:R-:W-:Y:S01]  /*2e90*/  FMUL R105, R106, R105 ;  /* 0x000000696a697220 */ /* 0x001fe20000400000 */
[----:B------:R-:W-:Y:S01]  /*2ea0*/  HADD2.F32 R114, -RZ, R114.H0_H0 ;  /* 0x20000072ff727230 */ /* 0x000fe20000004100 */
[----:B-1----:R-:W-:Y:S01]  /*2eb0*/  PRMT R10, R6, 0x7632, R10 ;  /* 0x00007632060a7816 */ /* 0x002fe2000000000a */
[----:B------:R-:W-:Y:S01]  /*2ec0*/  HADD2.F32 R118, -RZ, R118.H0_H0 ;  /* 0x20000076ff767230 */ /* 0x000fe20000004100 */
[----:B---3--:R-:W-:Y:S01]  /*2ed0*/  FMUL R110, R111, R110 ;  /* 0x0000006e6f6e7220 */ /* 0x008fe20000400000 */
[----:B------:R-:W-:Y:S01]  /*2ee0*/  HADD2.F32 R119, -RZ, R119.H0_H0 ;  /* 0x20000077ff777230 */ /* 0x000fe20000004100 */
[----:B------:R-:W-:Y:S01]  /*2ef0*/  FMUL R115, R116, R115 ;  /* 0x0000007374737220 */ /* 0x000fe20000400000 */
[----:B------:R-:W-:Y:S01]  /*2f00*/  HADD2.F32 R121, -RZ, R121.H0_H0 ;  /* 0x20000079ff797230 */ /* 0x000fe20000004100 */
[----:B----4-:R-:W-:Y:S01]  /*2f10*/  FMUL R16, R67, R16 ;  /* 0x0000001043107220 */ /* 0x010fe20000400000 */
[----:B------:R-:W-:Y:S01]  /*2f20*/  HADD2.F32 R122, -RZ, R122.H0_H0 ;  /* 0x2000007aff7a7230 */ /* 0x000fe20000004100 */
[----:B--2---:R-:W-:-:S02]  /*2f30*/  SHF.L.U32 R6, R5, 0x3, RZ ;  /* 0x0000000305067819 */ /* 0x004fc400000006ff */
[----:B------:R-:W-:Y:S01]  /*2f40*/  SHF.R.U32.HI R5, RZ, 0x3, R5 ;  /* 0x00000003ff057819 */ /* 0x000fe20000011605 */
[----:B------:R-:W-:Y:S01]  /*2f50*/  FFMA R105, R108, R105, R109 ;  /* 0x000000696c697223 */ /* 0x000fe2000000006d */
[----:B------:R-:W-:Y:S01]  /*2f60*/  F2FP.F16.F32.PACK_AB R53, R70, R53 ;  /* 0x000000354635723e */ /* 0x000fe200000000ff */
[----:B------:R-:W-:Y:S01]  /*2f70*/  FFMA R110, R113, R110, R114 ;  /* 0x0000006e716e7223 */ /* 0x000fe20000000072 */
[----:B------:R-:W-:Y:S01]  /*2f80*/  PRMT R8, R75, 0x7632, R8 ;  /* 0x000076324b087816 */ /* 0x000fe20000000008 */
[----:B------:R-:W-:Y:S01]  /*2f90*/  FFMA R115, R118, R115, R119 ;  /* 0x0000007376737223 */ /* 0x000fe20000000077 */
[----:B------:R-:W-:Y:S01]  /*2fa0*/  FFMA R16, R121, R16, R122 ;  /* 0x0000001079107223 */ /* 0x000fe2000000007a */
[----:B------:R-:W-:Y:S02]  /*2fb0*/  F2FP.F16.F32.PACK_AB R95, R100, R95 ;  /* 0x0000005f645f723e */ /* 0x000fe400000000ff */
[----:B------:R-:W-:Y:S02]  /*2fc0*/  LOP3.LUT R6, R6, 0x38, RZ, 0xc0, !PT ;  /* 0x0000003806067812 */ /* 0x000fe400078ec0ff */
[----:B------:R-:W-:Y:S01]  /*2fd0*/  SGXT.U32 R5, R5, 0x5 ;  /* 0x000000050505781a */ /* 0x000fe20000000000 */
[----:B------:R0:W-:Y:S01]  /*2fe0*/  STS.U16 [R3+0x38], R8 ;  /* 0x0000380803007388 */ /* 0x0001e20000000400 */
[----:B------:R-:W-:-:S02]  /*2ff0*/  PRMT R11, R53, 0x7632, R11 ;  /* 0x00007632350b7816 */ /* 0x000fc4000000000b */
[----:B------:R-:W-:Y:S02]  /*3000*/  F2FP.F16.F32.PACK_AB R105, R110, R105 ;  /* 0x000000696e69723e */ /* 0x000fe400000000ff */
[----:B------:R-:W-:Y:S02]  /*3010*/  F2FP.F16.F32.PACK_AB R16, R16, R115 ;  /* 0x000000731010723e */ /* 0x000fe400000000ff */
[----:B------:R-:W-:Y:S01]  /*3020*/  LOP3.LUT R7, R4, R6, RZ, 0xfc, !PT ;  /* 0x0000000604077212 */ /* 0x000fe200078efcff */
[----:B------:R-:W-:Y:S01]  /*3030*/  IMAD R6, R5, 0x48, R6 ;  /* 0x0000004805067824 */ /* 0x000fe200078e0206 */
[----:B0-----:R-:W-:Y:S01]  /*3040*/  PRMT R8, R95, 0x7632, R8 ;  /* 0x000076325f087816 */ /* 0x001fe20000000008 */
[----:B------:R0:W-:Y:S04]  /*3050*/  STS.U16 [R3+0x28], R11 ;  /* 0x0000280b03007388 */ /* 0x0001e80000000400 */
[----:B------:R1:W-:Y:S04]  /*3060*/  STS.U16 [R3+0x48], R10 ;  /* 0x0000480a03007388 */ /* 0x0003e80000000400 */
[----:B------:R2:W-:Y:S01]  /*3070*/  STS.U16 [R3+0x58], R8 ;  /* 0x0000580803007388 */ /* 0x0005e20000000400 */
[----:B0-----:R-:W-:-:S02]  /*3080*/  PRMT R11, R16, 0x7632, R11 ;  /* 0x00007632100b7816 */ /* 0x001fc4000000000b */
[----:B-1----:R-:W-:Y:S01]  /*3090*/  PRMT R10, R105, 0x7632, R10 ;  /* 0x00007632690a7816 */ /* 0x002fe2000000000a */
[----:B------:R-:W-:Y:S01]  /*30a0*/  STS.U16 [R3+0x10], R39 ;  /* 0x0000102703007388 */ /* 0x000fe20000000400 */
[----:B--2---:R-:W-:-:S03]  /*30b0*/  SHF.L.U32 R8, R6, 0x1, RZ ;  /* 0x0000000106087819 */ /* 0x004fc600000006ff */
[----:B------:R-:W-:Y:S04]  /*30c0*/  STS.U16 [R3+0x20], R53 ;  /* 0x0000203503007388 */ /* 0x000fe80000000400 */
[----:B------:R-:W-:Y:S04]  /*30d0*/  STS.U16 [R3+0x30], R75 ;  /* 0x0000304b03007388 */ /* 0x000fe80000000400 */
[----:B------:R-:W-:Y:S04]  /*30e0*/  STS.U16 [R3+0x50], R95 ;  /* 0x0000505f03007388 */ /* 0x000fe80000000400 */
[----:B------:R-:W-:Y:S04]  /*30f0*/  STS.U16 [R3+0x60], R105 ;  /* 0x0000606903007388 */ /* 0x000fe80000000400 */
[----:B------:R-:W-:Y:S04]  /*3100*/  STS.U16 [R3+0x68], R10 ;  /* 0x0000680a03007388 */ /* 0x000fe80000000400 */
[----:B------:R-:W-:Y:S04]  /*3110*/  STS.U16 [R3+0x70], R16 ;  /* 0x0000701003007388 */ /* 0x000fe80000000400 */
[----:B------:R-:W-:Y:S04]  /*3120*/  STS.U16 [R3+0x78], R11 ;  /* 0x0000780b03007388 */ /* 0x000fe80000000400 */
[----:B------:R-:W-:Y:S06]  /*3130*/  BAR.SYNC 0x0 ;  /* 0x0000000000007b1d */ /* 0x000fec0000000000 */
[----:B------:R-:W0:Y:S01]  /*3140*/  LDS.128 R12, [R8] ;  /* 0x00000000080c7984 */ /* 0x000e220000000c00 */
[----:B------:R-:W-:-:S05]  /*3150*/  IMAD.HI R4, R7, 0x66666667, RZ ;  /* 0x6666666707047827 */ /* 0x000fca00078e02ff */
[----:B------:R-:W-:-:S04]  /*3160*/  SHF.R.U32.HI R9, RZ, 0x1f, R4 ;  /* 0x0000001fff097819 */ /* 0x000fc80000011604 */
[----:B------:R-:W-:Y:S01]  /*3170*/  LEA.HI.SX32 R9, R4, R9, 0x17 ;  /* 0x0000000904097211 */ /* 0x000fe200078fbaff */
[----:B------:R-:W-:-:S04]  /*3180*/  UIMAD UR4, UR5, UR4, URZ ;  /* 0x00000004050472a4 */ /* 0x000fc8000f8e023f */
[----:B------:R-:W-:Y:S01]  /*3190*/  IMAD R6, R9, 0x500, RZ ;  /* 0x0000050009067824 */ /* 0x000fe200078e02ff */
[C---:B------:R-:W-:Y:S02]  /*31a0*/  ISETP.GE.AND P0, PT, R7.reuse, 0x6e00, PT ;  /* 0x00006e000700780c */ /* 0x040fe40003f06270 */
[C---:B------:R-:W-:Y:S02]  /*31b0*/  LOP3.LUT R4, R2.reuse, R5, RZ, 0xfc, !PT ;  /* 0x0000000502047212 */ /* 0x040fe400078efcff */
[----:B------:R-:W-:Y:S02]  /*31c0*/  IADD3 R7, R7, -R6, RZ ;  /* 0x8000000607077210 */ /* 0x000fe40007ffe0ff */
[----:B------:R-:W-:Y:S02]  /*31d0*/  LOP3.LUT R5, R2, 0x20, R5, 0xfe, !PT ;  /* 0x0000002002057812 */ /* 0x000fe400078efe05 */
[----:B------:R-:W-:Y:S01]  /*31e0*/  ISETP.LT.AND P1, PT, R4, c[0x0][0x1ac], !P0 ;  /* 0x00006b0004007a0c */ /* 0x000fe20004721270 */
[----:B------:R-:W-:Y:S01]  /*31f0*/  IMAD R7, R6, UR4, R7 ;  /* 0x0000000406077c24 */ /* 0x000fe2000f8e0207 */
[----:B------:R-:W-:-:S03]  /*3200*/  ISETP.LT.AND P0, PT, R5, c[0x0][0x1ac], !P0 ;  /* 0x00006b0005007a0c */ /* 0x000fc60004701270 */
[----:B------:R-:W-:-:S04]  /*3210*/  IMAD R3, R4, 0x500, R7 ;  /* 0x0000050004037824 */ /* 0x000fc800078e0207 */
[----:B------:R-:W-:-:S05]  /*3220*/  IMAD.WIDE R2, R3, R0, c[0x0][0x198] ;  /* 0x0000660003027625 */ /* 0x000fca00078e0200 */
[----:B0-----:R0:W-:Y:S01]  /*3230*/  @P1 STG.E.128 [R2.64], R12 ;  /* 0x0000000c02001986 */ /* 0x0011e2000c101d08 */
[----:B------:R-:W-:Y:S05]  /*3240*/  @!P0 EXIT ;  /* 0x000000000000894d */ /* 0x000fea0003800000 */
[----:B------:R-:W1:Y:S01]  /*3250*/  LDS.128 R8, [R8+0x1200] ;  /* 0x0012000008087984 */ /* 0x000e620000000c00 */
[----:B0-----:R-:W-:-:S04]  /*3260*/  IMAD R3, R5, 0x500, R7 ;  /* 0x0000050005037824 */ /* 0x001fc800078e0207 */
[----:B------:R-:W-:-:S05]  /*3270*/  IMAD.WIDE R2, R3, R0, c[0x0][0x198] ;  /* 0x0000660003027625 */ /* 0x000fca00078e0200 */
[----:B-1----:R-:W-:Y:S01]  /*3280*/  STG.E.128 [R2.64], R8 ;  /* 0x0000000802007986 */ /* 0x002fe2000c101d08 */
[----:B------:R-:W-:Y:S05]  /*3290*/  EXIT ;  /* 0x000000000000794d */ /* 0x000fea0003800000 */
.L_x_0:
[----:B------:R-:W-:-:S00]  /*32a0*/  BRA `(.L_x_0) ;  /* 0xfffffff000007947 */ /* 0x000fc0000383ffff */
[----:B------:R-:W-:-:S00]  /*32b0*/  NOP ;  /* 0x0000000000007918 */ /* 0x000fc00000000000 */
        /* <DEDUP_REMOVED lines=12> */
.L_x_1:


//--------------------- .nv.global.init           --------------------------
	.section	.nv.global.init,"aw",@progbits
.nv.global.init:
	.type		_$_str,@object
	.size		_$_str,(.L_0 - _$_str)
_$_str:
        /*0000*/ 	.byte	0x5f, 0x5f, 0x43, 0x55, 0x44, 0x41, 0x5f, 0x46, 0x54, 0x5a, 0x00
.L_0:


//--------------------- .nv.shared.triton__0d1d2d3d4d5d6d7d8910de11 --------------------------
	.section	.nv.shared.triton__0d1d2d3d4d5d6d7d8910de11,"aw",@nobits
	.align	16
